// auto-generated by cutlass_sweep.gemm — config: {"arch": "sm_90", "cluster_m": 1, "cluster_n": 1, "dtype": "bf16", "stages": 3, "tile_k": 32, "tile_m": 256, "tile_n": 64}
#include "cutlass/cutlass.h"
#include "cutlass/gemm/collective/collective_builder.hpp"
#include "cutlass/gemm/device/gemm_universal_adapter.h"
#include "cutlass/gemm/kernel/gemm_universal.hpp"
#include "cutlass/epilogue/collective/collective_builder.hpp"

using ElemA = cutlass::bfloat16_t;
using ElemB = cutlass::bfloat16_t;
using ElemCD = cutlass::bfloat16_t;
using Acc  = float;
using TileShape    = cute::Shape<cute::_256, cute::_64, cute::_32>;
using ClusterShape = cute::Shape<cute::_1, cute::_1, cute::_1>;

using CollectiveEpilogue = typename cutlass::epilogue::collective::CollectiveBuilder<
    cutlass::arch::Sm90, cutlass::arch::OpClassTensorOp,
    TileShape, ClusterShape,
    cutlass::epilogue::collective::EpilogueTileAuto,
    Acc, Acc,
    ElemCD, cutlass::layout::RowMajor, 128 / cutlass::sizeof_bits<ElemCD>::value,
    ElemCD, cutlass::layout::RowMajor, 128 / cutlass::sizeof_bits<ElemCD>::value,
    cutlass::epilogue::collective::EpilogueScheduleAuto
  >::CollectiveOp;

using CollectiveMainloop = typename cutlass::gemm::collective::CollectiveBuilder<
    cutlass::arch::Sm90, cutlass::arch::OpClassTensorOp,
    ElemA, cutlass::layout::RowMajor, 128 / cutlass::sizeof_bits<ElemA>::value,
    ElemB, cutlass::layout::ColumnMajor, 128 / cutlass::sizeof_bits<ElemB>::value,
    Acc,
    TileShape, ClusterShape,
    cutlass::gemm::collective::StageCount<3>,
    cutlass::gemm::collective::KernelScheduleAuto
  >::CollectiveOp;

using GemmKernel = cutlass::gemm::kernel::GemmUniversal<
    cute::Shape<int,int,int,int>,
    CollectiveMainloop,
    CollectiveEpilogue
>;
using Gemm = cutlass::gemm::device::GemmUniversalAdapter<GemmKernel>;

// Force the device kernel symbol into the cubin without needing a host main.
auto* _anchor = &cutlass::device_kernel<GemmKernel>;


// ===== COMPILED SASS (sm_90a) =====

	.target	sm_90a

	.elftype	@"ET_EXEC"


//--------------------- .note.nv.tkinfo           --------------------------
	.section	.note.nv.tkinfo,"",@"SHT_NOTE"
	.sectionflags	@"SHF_NOTE_NV_TKINFO"
	.tkinfo
        /*0018*/ 	.word	0x00000002
        /*0030*/ 	.string	""
        /*0030*/ 	.string	"ptxas"
        /*0030*/ 	.string	"Cuda compilation tools, release 13.0, V13.0.88"
        /*0030*/ 	.string	"Build cuda_13.0.r13.0/compiler.36424714_0"
        /*0030*/ 	.string	"-arch sm_90a -m 64 "



//--------------------- .note.nv.cuinfo           --------------------------
	.section	.note.nv.cuinfo,"",@"SHT_NOTE"
	.sectionflags	@"SHF_NOTE_NV_CUINFO"
        /*0018*/ 	.short	0x0002
        /*001a*/ 	.short	0x005a
        /*001c*/ 	.short	0x0082
	.zero		2


//--------------------- .nv.info                  --------------------------
	.section	.nv.info,"",@"SHT_CUDA_INFO"
	.align	4


	//----- nvinfo : EIATTR_REGCOUNT
	.align		4
        /*0000*/ 	.byte	0x04, 0x2f
        /*0002*/ 	.short	(.L_15 - .L_14)
	.align		4
.L_14:
        /*0004*/ 	.word	index@(_ZN7cutlass13device_kernelINS_4gemm6kernel13GemmUniversalIN4cute5tupleIJiiiiEEENS1_10collective13CollectiveMmaINS1_34MainloopSm90TmaGmmaWarpSpecializedILi3ENS5_IJNS4_1CILi1EEESB_SB_EEENS1_35KernelTmaWarpSpecializedCooperativeEEENS5_IJNSA_ILi256EEENSA_ILi64EEENSA_ILi32EEEEEENS_10bfloat16_tENS5_IJlSB_lEEESJ_SK_NS4_8TiledMMAINS4_8MMA_AtomIJNS4_4SM904GMMA27MMA_64x64x16_F32BF16BF16_SSILNSO_5MajorE0ELSQ_0ELNSO_7ScaleInE1ELSR_1EEEEEENS4_6LayoutINS5_IJNSA_ILi2EEESB_SB_EEENS5_IJSB_NSA_ILi0EEESX_EEEEENS5_IJNS4_10UnderscoreES10_S10_EEEEENS4_13SM90_TMA_LOADENS4_14ComposedLayoutINS4_7SwizzleILi2ELi4ELi3EEENS4_18smem_ptr_flag_bitsILi16EEENSU_INS5_IJNSA_ILi8EEESH_EEENS5_IJSH_SB_EEEEEEEvNS4_8identityES13_S1D_vS1E_EENS_8epilogue10collective6detail29Sm90TmaWarpSpecializedAdapterINS1H_15DefaultEpilogueISJ_SK_SK_NS1G_6thread17LinearCombinationISJ_Li1EffLNS1L_9ScaleType4KindE0ELNS_15FloatRoundStyleE2ESJ_EENS1_15EpilogueDefaultEEEEEvvEEEEvNT_6ParamsE)
        /*0008*/ 	.word	0x000000a8


	//----- nvinfo : EIATTR_FRAME_SIZE
	.align		4
.L_15:
        /*000c*/ 	.byte	0x04, 0x11
        /*000e*/ 	.short	(.L_17 - .L_16)
	.align		4
.L_16:
        /*0010*/ 	.word	index@(_ZN7cutlass13device_kernelINS_4gemm6kernel13GemmUniversalIN4cute5tupleIJiiiiEEENS1_10collective13CollectiveMmaINS1_34MainloopSm90TmaGmmaWarpSpecializedILi3ENS5_IJNS4_1CILi1EEESB_SB_EEENS1_35KernelTmaWarpSpecializedCooperativeEEENS5_IJNSA_ILi256EEENSA_ILi64EEENSA_ILi32EEEEEENS_10bfloat16_tENS5_IJlSB_lEEESJ_SK_NS4_8TiledMMAINS4_8MMA_AtomIJNS4_4SM904GMMA27MMA_64x64x16_F32BF16BF16_SSILNSO_5MajorE0ELSQ_0ELNSO_7ScaleInE1ELSR_1EEEEEENS4_6LayoutINS5_IJNSA_ILi2EEESB_SB_EEENS5_IJSB_NSA_ILi0EEESX_EEEEENS5_IJNS4_10UnderscoreES10_S10_EEEEENS4_13SM90_TMA_LOADENS4_14ComposedLayoutINS4_7SwizzleILi2ELi4ELi3EEENS4_18smem_ptr_flag_bitsILi16EEENSU_INS5_IJNSA_ILi8EEESH_EEENS5_IJSH_SB_EEEEEEEvNS4_8identityES13_S1D_vS1E_EENS_8epilogue10collective6detail29Sm90TmaWarpSpecializedAdapterINS1H_15DefaultEpilogueISJ_SK_SK_NS1G_6thread17LinearCombinationISJ_Li1EffLNS1L_9ScaleType4KindE0ELNS_15FloatRoundStyleE2ESJ_EENS1_15EpilogueDefaultEEEEEvvEEEEvNT_6ParamsE)
        /*0014*/ 	.word	0x00000000


	//----- nvinfo : EIATTR_MIN_STACK_SIZE
	.align		4
.L_17:
        /*0018*/ 	.byte	0x04, 0x12
        /*001a*/ 	.short	(.L_19 - .L_18)
	.align		4
.L_18:
        /*001c*/ 	.word	index@(_ZN7cutlass13device_kernelINS_4gemm6kernel13GemmUniversalIN4cute5tupleIJiiiiEEENS1_10collective13CollectiveMmaINS1_34MainloopSm90TmaGmmaWarpSpecializedILi3ENS5_IJNS4_1CILi1EEESB_SB_EEENS1_35KernelTmaWarpSpecializedCooperativeEEENS5_IJNSA_ILi256EEENSA_ILi64EEENSA_ILi32EEEEEENS_10bfloat16_tENS5_IJlSB_lEEESJ_SK_NS4_8TiledMMAINS4_8MMA_AtomIJNS4_4SM904GMMA27MMA_64x64x16_F32BF16BF16_SSILNSO_5MajorE0ELSQ_0ELNSO_7ScaleInE1ELSR_1EEEEEENS4_6LayoutINS5_IJNSA_ILi2EEESB_SB_EEENS5_IJSB_NSA_ILi0EEESX_EEEEENS5_IJNS4_10UnderscoreES10_S10_EEEEENS4_13SM90_TMA_LOADENS4_14ComposedLayoutINS4_7SwizzleILi2ELi4ELi3EEENS4_18smem_ptr_flag_bitsILi16EEENSU_INS5_IJNSA_ILi8EEESH_EEENS5_IJSH_SB_EEEEEEEvNS4_8identityES13_S1D_vS1E_EENS_8epilogue10collective6detail29Sm90TmaWarpSpecializedAdapterINS1H_15DefaultEpilogueISJ_SK_SK_NS1G_6thread17LinearCombinationISJ_Li1EffLNS1L_9ScaleType4KindE0ELNS_15FloatRoundStyleE2ESJ_EENS1_15EpilogueDefaultEEEEEvvEEEEvNT_6ParamsE)
        /*0020*/ 	.word	0x00000000
.L_19:


//--------------------- .nv.compat                --------------------------
	.section	.nv.compat,"",@"SHT_CUDA_COMPAT_INFO"
	.align	4
        /*0000*/ 	.byte	0x02, 0x09, 0x01, 0x00, 0x02, 0x02, 0x04, 0x00, 0x02, 0x05, 0x05, 0x00, 0x03, 0x07, 0x01, 0x01
        /*0010*/ 	.byte	0x02, 0x03, 0x01, 0x00, 0x02, 0x06, 0x01, 0x00, 0x04, 0x0b, 0x08, 0x00, 0x00, 0x00, 0x00, 0x00
        /*0020*/ 	.byte	0x00, 0x00, 0x00, 0x00


//--------------------- .nv.info._ZN7cutlass13device_kernelINS_4gemm6kernel13GemmUniversalIN4cute5tupleIJiiiiEEENS1_10collective13CollectiveMmaINS1_34MainloopSm90TmaGmmaWarpSpecializedILi3ENS5_IJNS4_1CILi1EEESB_SB_EEENS1_35KernelTmaWarpSpecializedCooperativeEEENS5_IJNSA_ILi256EEENSA_ILi64EEENSA_ILi32EEEEEENS_10bfloat16_tENS5_IJlSB_lEEESJ_SK_NS4_8TiledMMAINS4_8MMA_AtomIJNS4_4SM904GMMA27MMA_64x64x16_F32BF16BF16_SSILNSO_5MajorE0ELSQ_0ELNSO_7ScaleInE1ELSR_1EEEEEENS4_6LayoutINS5_IJNSA_ILi2EEESB_SB_EEENS5_IJSB_NSA_ILi0EEESX_EEEEENS5_IJNS4_10UnderscoreES10_S10_EEEEENS4_13SM90_TMA_LOADENS4_14ComposedLayoutINS4_7SwizzleILi2ELi4ELi3EEENS4_18smem_ptr_flag_bitsILi16EEENSU_INS5_IJNSA_ILi8EEESH_EEENS5_IJSH_SB_EEEEEEEvNS4_8identityES13_S1D_vS1E_EENS_8epilogue10collective6detail29Sm90TmaWarpSpecializedAdapterINS1H_15DefaultEpilogueISJ_SK_SK_NS1G_6thread17LinearCombinationISJ_Li1EffLNS1L_9ScaleType4KindE0ELNS_15FloatRoundStyleE2ESJ_EENS1_15EpilogueDefaultEEEEEvvEEEEvNT_6ParamsE --------------------------
	.section	.nv.info._ZN7cutlass13device_kernelINS_4gemm6kernel13GemmUniversalIN4cute5tupleIJiiiiEEENS1_10collective13CollectiveMmaINS1_34MainloopSm90TmaGmmaWarpSpecializedILi3ENS5_IJNS4_1CILi1EEESB_SB_EEENS1_35KernelTmaWarpSpecializedCooperativeEEENS5_IJNSA_ILi256EEENSA_ILi64EEENSA_ILi32EEEEEENS_10bfloat16_tENS5_IJlSB_lEEESJ_SK_NS4_8TiledMMAINS4_8MMA_AtomIJNS4_4SM904GMMA27MMA_64x64x16_F32BF16BF16_SSILNSO_5MajorE0ELSQ_0ELNSO_7ScaleInE1ELSR_1EEEEEENS4_6LayoutINS5_IJNSA_ILi2EEESB_SB_EEENS5_IJSB_NSA_ILi0EEESX_EEEEENS5_IJNS4_10UnderscoreES10_S10_EEEEENS4_13SM90_TMA_LOADENS4_14ComposedLayoutINS4_7SwizzleILi2ELi4ELi3EEENS4_18smem_ptr_flag_bitsILi16EEENSU_INS5_IJNSA_ILi8EEESH_EEENS5_IJSH_SB_EEEEEEEvNS4_8identityES13_S1D_vS1E_EENS_8epilogue10collective6detail29Sm90TmaWarpSpecializedAdapterINS1H_15DefaultEpilogueISJ_SK_SK_NS1G_6thread17LinearCombinationISJ_Li1EffLNS1L_9ScaleType4KindE0ELNS_15FloatRoundStyleE2ESJ_EENS1_15EpilogueDefaultEEEEEvvEEEEvNT_6ParamsE,"",@"SHT_CUDA_INFO"
	.sectionflags	@""
	.align	4


	//----- nvinfo : EIATTR_CUDA_API_VERSION
	.align		4
        /*0000*/ 	.byte	0x04, 0x37
        /*0002*/ 	.short	(.L_21 - .L_20)
.L_20:
        /*0004*/ 	.word	0x00000082


	//----- nvinfo : EIATTR_KPARAM_INFO
	.align		4
.L_21:
        /*0008*/ 	.byte	0x04, 0x17
        /*000a*/ 	.short	(.L_23 - .L_22)
.L_22:
        /*000c*/ 	.word	0x00000000
        /*0010*/ 	.short	0x0000
        /*0012*/ 	.short	0x0070
        /*0014*/ 	.byte	0x00, 0xf0, 0x01, 0x10


	//----- nvinfo : EIATTR_SPARSE_MMA_MASK
	.align		4
.L_23:
        /*0018*/ 	.byte	0x03, 0x50
        /*001a*/ 	.short	0x0000


	//----- nvinfo : EIATTR_MAXREG_COUNT
	.align		4
        /*001c*/ 	.byte	0x03, 0x1b
        /*001e*/ 	.short	0x00a8


	//----- nvinfo : EIATTR_NUM_BARRIERS
	.align		4
        /*0020*/ 	.byte	0x02, 0x4c
        /*0022*/ 	.byte	0x01
	.zero		1


	//----- nvinfo : EIATTR_EXTERNS
	.align		4
        /*0024*/ 	.byte	0x04, 0x0f
        /*0026*/ 	.short	(.L_25 - .L_24)


	//   ....[0]....
	.align		4
.L_24:
        /*0028*/ 	.word	index@(__assertfail)


	//----- nvinfo : EIATTR_MERCURY_ISA_VERSION
	.align		4
.L_25:
        /*002c*/ 	.byte	0x03, 0x5f
        /*002e*/ 	.short	0x0101


	//----- nvinfo : EIATTR_INT_WARP_WIDE_INSTR_OFFSETS
	.align		4
        /*0030*/ 	.byte	0x04, 0x31
        /*0032*/ 	.short	(.L_27 - .L_26)


	//   ....[0]....
.L_26:
        /*0034*/ 	.word	0x00000360


	//   ....[1]....
        /*0038*/ 	.word	0x00000370


	//   ....[2]....
        /*003c*/ 	.word	0x000004b0


	//----- nvinfo : EIATTR_COOP_GROUP_MASK_REGIDS
	.align		4
.L_27:
        /*0040*/ 	.byte	0x04, 0x29
        /*0042*/ 	.short	(.L_29 - .L_28)


	//   ....[0]....
.L_28:
        /*0044*/ 	.word	0xffffffff


	//   ....[1]....
        /*0048*/ 	.word	0xffffffff


	//   ....[2]....
        /*004c*/ 	.word	0xffffffff


	//   ....[3]....
        /*0050*/ 	.word	0xffffffff


	//   ....[4]....
        /*0054*/ 	.word	0xffffffff


	//----- nvinfo : EIATTR_COOP_GROUP_INSTR_OFFSETS
	.align		4
.L_29:
        /*0058*/ 	.byte	0x04, 0x28
        /*005a*/ 	.short	(.L_31 - .L_30)


	//   ....[0]....
.L_30:
        /*005c*/ 	.word	0x00000060


	//   ....[1]....
        /*0060*/ 	.word	0x00000070


	//   ....[2]....
        /*0064*/ 	.word	0x00000130


	//   ....[3]....
        /*0068*/ 	.word	0x000002a0


	//   ....[4]....
        /*006c*/ 	.word	0x000011c0


	//----- nvinfo : EIATTR_REG_RECONFIG
	.align		4
.L_31:
        /*0070*/ 	.byte	0x01, 0x54
	.zero		2


	//----- nvinfo : EIATTR_SYSCALL_OFFSETS
	.align		4
        /*0074*/ 	.byte	0x04, 0x46
        /*0076*/ 	.short	(.L_33 - .L_32)


	//   ....[0]....
.L_32:
        /*0078*/ 	.word	0x000013b0


	//----- nvinfo : EIATTR_MBARRIER_INSTR_OFFSETS
	.align		4
.L_33:
        /*007c*/ 	.byte	0x04, 0x39
        /*007e*/ 	.short	(.L_35 - .L_34)


	//   ....[0]....
.L_34:
        /*0080*/ 	.word	0x00000230
        /*0084*/ 	.word	0x000000ff
        /*0088*/ 	.word	0x00000000
        /*008c*/ 	.short	0x0100
        /*008e*/ 	.byte	0x08
	.zero		1


	//   ....[1]....
        /*0090*/ 	.word	0x00000240
        /*0094*/ 	.word	0x000000ff
        /*0098*/ 	.word	0x00000018
        /*009c*/ 	.short	0x0100
        /*009e*/ 	.byte	0x08
	.zero		1


	//   ....[2]....
        /*00a0*/ 	.word	0x00000250
        /*00a4*/ 	.word	0x000000ff
        /*00a8*/ 	.word	0x00000008
        /*00ac*/ 	.short	0x0100
        /*00ae*/ 	.byte	0x08
	.zero		1


	//   ....[3]....
        /*00b0*/ 	.word	0x00000260
        /*00b4*/ 	.word	0x000000ff
        /*00b8*/ 	.word	0x00000020
        /*00bc*/ 	.short	0x0100
        /*00be*/ 	.byte	0x08
	.zero		1


	//   ....[4]....
        /*00c0*/ 	.word	0x00000270
        /*00c4*/ 	.word	0x000000ff
        /*00c8*/ 	.word	0x00000010
        /*00cc*/ 	.short	0x0100
        /*00ce*/ 	.byte	0x08
	.zero		1


	//   ....[5]....
        /*00d0*/ 	.word	0x00000280
        /*00d4*/ 	.word	0x000000ff
        /*00d8*/ 	.word	0x00000028
        /*00dc*/ 	.short	0x0100
        /*00de*/ 	.byte	0x08
	.zero		1


	//   ....[6]....
        /*00e0*/ 	.word	0x00000530
        /*00e4*/ 	.word	0x000000ff
        /*00e8*/ 	.word	0x00000040
        /*00ec*/ 	.short	0x0100
        /*00ee*/ 	.byte	0x08
	.zero		1


	//   ....[7]....
        /*00f0*/ 	.word	0x000005b0
        /*00f4*/ 	.word	0x000000ff
        /*00f8*/ 	.word	0x00000048
        /*00fc*/ 	.short	0x0100
        /*00fe*/ 	.byte	0x08
	.zero		1


	//   ....[8]....
        /*0100*/ 	.word	0x00001430
        /*0104*/ 	.word	0x00000003
        /*0108*/ 	.word	0x00000000
        /*010c*/ 	.short	0x010a
        /*010e*/ 	.byte	0x3f
	.zero		1


	//   ....[9]....
        /*0110*/ 	.word	0x00001490
        /*0114*/ 	.word	0x00000003
        /*0118*/ 	.word	0x00000000
        /*011c*/ 	.short	0x010a
        /*011e*/ 	.byte	0x3f
	.zero		1


	//   ....[10]....
        /*0120*/ 	.word	0x000017c0
        /*0124*/ 	.word	0x000000ff
        /*0128*/ 	.word	0x00000000
        /*012c*/ 	.short	0x010a
        /*012e*/ 	.byte	0x04
	.zero		1


	//   ....[11]....
        /*0130*/ 	.word	0x00001800
        /*0134*/ 	.word	0x000000ff
        /*0138*/ 	.word	0x00000000
        /*013c*/ 	.short	0x010a
        /*013e*/ 	.byte	0x04
	.zero		1


	//   ....[12]....
        /*0140*/ 	.word	0x00001a40
        /*0144*/ 	.word	0x000000ff
        /*0148*/ 	.word	0x00000000
        /*014c*/ 	.short	0x0101
        /*014e*/ 	.byte	0x04
	.zero		1


	//   ....[13]....
        /*0150*/ 	.word	0x00001c20
        /*0154*/ 	.word	0x000000ff
        /*0158*/ 	.word	0x00000000
        /*015c*/ 	.short	0x0101
        /*015e*/ 	.byte	0x06
	.zero		1


	//   ....[14]....
        /*0160*/ 	.word	0x00007960
        /*0164*/ 	.word	0x0000000e
        /*0168*/ 	.word	0x00000018
        /*016c*/ 	.short	0x010a
        /*016e*/ 	.byte	0x3f
	.zero		1


	//   ....[15]....
        /*0170*/ 	.word	0x00007cf0
        /*0174*/ 	.word	0x00000006
        /*0178*/ 	.word	0x00000048
        /*017c*/ 	.short	0x0101
        /*017e*/ 	.byte	0x3f
	.zero		1


	//   ....[16]....
        /*0180*/ 	.word	0x00008410
        /*0184*/ 	.word	0x00000007
        /*0188*/ 	.word	0x00000000
        /*018c*/ 	.short	0x010a
        /*018e*/ 	.byte	0x3f
	.zero		1


	//   ....[17]....
        /*0190*/ 	.word	0x00008490
        /*0194*/ 	.word	0x00000009
        /*0198*/ 	.word	0x00000000
        /*019c*/ 	.short	0x010a
        /*019e*/ 	.byte	0x3f
	.zero		1


	//   ....[18]....
        /*01a0*/ 	.word	0x00008520
        /*01a4*/ 	.word	0x00000003
        /*01a8*/ 	.word	0x00000000
        /*01ac*/ 	.short	0x010a
        /*01ae*/ 	.byte	0x3f
	.zero		1


	//   ....[19]....
        /*01b0*/ 	.word	0x00008580
        /*01b4*/ 	.word	0x00000003
        /*01b8*/ 	.word	0x00000000
        /*01bc*/ 	.short	0x010a
        /*01be*/ 	.byte	0x3f
	.zero		1


	//   ....[20]....
        /*01c0*/ 	.word	0x000085e0
        /*01c4*/ 	.word	0x00000004
        /*01c8*/ 	.word	0x00000000
        /*01cc*/ 	.short	0x010a
        /*01ce*/ 	.byte	0x3f
	.zero		1


	//   ....[21]....
        /*01d0*/ 	.word	0x000086b0
        /*01d4*/ 	.word	0x0000000e
        /*01d8*/ 	.word	0x00000018
        /*01dc*/ 	.short	0x010a
        /*01de*/ 	.byte	0x3f
	.zero		1


	//   ....[22]....
        /*01e0*/ 	.word	0x00008780
        /*01e4*/ 	.word	0x00000007
        /*01e8*/ 	.word	0x00000000
        /*01ec*/ 	.short	0x010a
        /*01ee*/ 	.byte	0x3f
	.zero		1


	//   ....[23]....
        /*01f0*/ 	.word	0x000087d0
        /*01f4*/ 	.word	0x00000009
        /*01f8*/ 	.word	0x00000000
        /*01fc*/ 	.short	0x010a
        /*01fe*/ 	.byte	0x3f
	.zero		1


	//----- nvinfo : EIATTR_NUM_MBARRIERS
	.align		4
.L_35:
        /*0200*/ 	.byte	0x03, 0x38
        /*0202*/ 	.short	0x0008


	//----- nvinfo : EIATTR_EXIT_INSTR_OFFSETS
	.align		4
        /*0204*/ 	.byte	0x04, 0x1c
        /*0206*/ 	.short	(.L_37 - .L_36)


	//   ....[0]....
.L_36:
        /*0208*/ 	.word	0x00000650


	//   ....[1]....
        /*020c*/ 	.word	0x00000f20


	//   ....[2]....
        /*0210*/ 	.word	0x00007040


	//   ....[3]....
        /*0214*/ 	.word	0x00007670


	//   ....[4]....
        /*0218*/ 	.word	0x00008570


	//----- nvinfo : EIATTR_MAX_THREADS
	.align		4
.L_37:
        /*021c*/ 	.byte	0x04, 0x05
        /*021e*/ 	.short	(.L_39 - .L_38)
.L_38:
        /*0220*/ 	.word	0x00000180
        /*0224*/ 	.word	0x00000001
        /*0228*/ 	.word	0x00000001


	//----- nvinfo : EIATTR_CRS_STACK_SIZE
	.align		4
.L_39:
        /*022c*/ 	.byte	0x04, 0x1e
        /*022e*/ 	.short	(.L_41 - .L_40)
.L_40:
        /*0230*/ 	.word	0x00000000


	//----- nvinfo : EIATTR_CBANK_PARAM_SIZE
	.align		4
.L_41:
        /*0234*/ 	.byte	0x03, 0x19
        /*0236*/ 	.short	0x0470


	//----- nvinfo : EIATTR_PARAM_CBANK
	.align		4
        /*0238*/ 	.byte	0x04, 0x0a
        /*023a*/ 	.short	(.L_43 - .L_42)
	.align		4
.L_42:
        /*023c*/ 	.word	index@(.nv.constant0._ZN7cutlass13device_kernelINS_4gemm6kernel13GemmUniversalIN4cute5tupleIJiiiiEEENS1_10collective13CollectiveMmaINS1_34MainloopSm90TmaGmmaWarpSpecializedILi3ENS5_IJNS4_1CILi1EEESB_SB_EEENS1_35KernelTmaWarpSpecializedCooperativeEEENS5_IJNSA_ILi256EEENSA_ILi64EEENSA_ILi32EEEEEENS_10bfloat16_tENS5_IJlSB_lEEESJ_SK_NS4_8TiledMMAINS4_8MMA_AtomIJNS4_4SM904GMMA27MMA_64x64x16_F32BF16BF16_SSILNSO_5MajorE0ELSQ_0ELNSO_7ScaleInE1ELSR_1EEEEEENS4_6LayoutINS5_IJNSA_ILi2EEESB_SB_EEENS5_IJSB_NSA_ILi0EEESX_EEEEENS5_IJNS4_10UnderscoreES10_S10_EEEEENS4_13SM90_TMA_LOADENS4_14ComposedLayoutINS4_7SwizzleILi2ELi4ELi3EEENS4_18smem_ptr_flag_bitsILi16EEENSU_INS5_IJNSA_ILi8EEESH_EEENS5_IJSH_SB_EEEEEEEvNS4_8identityES13_S1D_vS1E_EENS_8epilogue10collective6detail29Sm90TmaWarpSpecializedAdapterINS1H_15DefaultEpilogueISJ_SK_SK_NS1G_6thread17LinearCombinationISJ_Li1EffLNS1L_9ScaleType4KindE0ELNS_15FloatRoundStyleE2ESJ_EENS1_15EpilogueDefaultEEEEEvvEEEEvNT_6ParamsE)
        /*0240*/ 	.short	0x0210
        /*0242*/ 	.short	0x0470


	//----- nvinfo : EIATTR_SW_WAR
	.align		4
.L_43:
        /*0244*/ 	.byte	0x04, 0x36
        /*0246*/ 	.short	(.L_45 - .L_44)
.L_44:
        /*0248*/ 	.word	0x00000008
.L_45:


//--------------------- .nv.callgraph             --------------------------
	.section	.nv.callgraph,"",@"SHT_CUDA_CALLGRAPH"
	.align	4
	.sectionentsize	8
	.align		4
        /*0000*/ 	.word	0x00000000
	.align		4
        /*0004*/ 	.word	0xffffffff
	.align		4
        /*0008*/ 	.word	index@(_ZN7cutlass13device_kernelINS_4gemm6kernel13GemmUniversalIN4cute5tupleIJiiiiEEENS1_10collective13CollectiveMmaINS1_34MainloopSm90TmaGmmaWarpSpecializedILi3ENS5_IJNS4_1CILi1EEESB_SB_EEENS1_35KernelTmaWarpSpecializedCooperativeEEENS5_IJNSA_ILi256EEENSA_ILi64EEENSA_ILi32EEEEEENS_10bfloat16_tENS5_IJlSB_lEEESJ_SK_NS4_8TiledMMAINS4_8MMA_AtomIJNS4_4SM904GMMA27MMA_64x64x16_F32BF16BF16_SSILNSO_5MajorE0ELSQ_0ELNSO_7ScaleInE1ELSR_1EEEEEENS4_6LayoutINS5_IJNSA_ILi2EEESB_SB_EEENS5_IJSB_NSA_ILi0EEESX_EEEEENS5_IJNS4_10UnderscoreES10_S10_EEEEENS4_13SM90_TMA_LOADENS4_14ComposedLayoutINS4_7SwizzleILi2ELi4ELi3EEENS4_18smem_ptr_flag_bitsILi16EEENSU_INS5_IJNSA_ILi8EEESH_EEENS5_IJSH_SB_EEEEEEEvNS4_8identityES13_S1D_vS1E_EENS_8epilogue10collective6detail29Sm90TmaWarpSpecializedAdapterINS1H_15DefaultEpilogueISJ_SK_SK_NS1G_6thread17LinearCombinationISJ_Li1EffLNS1L_9ScaleType4KindE0ELNS_15FloatRoundStyleE2ESJ_EENS1_15EpilogueDefaultEEEEEvvEEEEvNT_6ParamsE)
	.align		4
        /*000c*/ 	.word	index@(__assertfail)
	.align		4
        /*0010*/ 	.word	0x00000000
	.align		4
        /*0014*/ 	.word	0xfffffffe
	.align		4
        /*0018*/ 	.word	0x00000000
	.align		4
        /*001c*/ 	.word	0xfffffffd
	.align		4
        /*0020*/ 	.word	0x00000000
	.align		4
        /*0024*/ 	.word	0xfffffffc


//--------------------- .nv.constant4             --------------------------
	.section	.nv.constant4,"a",@progbits
	.align	8
	.align		8
.nv.constant4:
        /*0000*/ 	.dword	__assertfail
	.align		8
        /*0008*/ 	.dword	__unnamed_1
	.align		8
        /*0010*/ 	.dword	_ZN39_INTERNAL_8b626468_4_k_cu_6284364f_27044cuda3std3__45__cpo5beginE
	.align		8
        /*0018*/ 	.dword	_ZN39_INTERNAL_8b626468_4_k_cu_6284364f_27044cuda3std3__45__cpo3endE
	.align		8
        /*0020*/ 	.dword	_ZN39_INTERNAL_8b626468_4_k_cu_6284364f_27044cuda3std3__45__cpo6cbeginE
	.align		8
        /*0028*/ 	.dword	_ZN39_INTERNAL_8b626468_4_k_cu_6284364f_27044cuda3std3__45__cpo4cendE
	.align		8
        /*0030*/ 	.dword	_ZN39_INTERNAL_8b626468_4_k_cu_6284364f_27044cuda3std3__441_GLOBAL__N__8b626468_4_k_cu_6284364f_27046ignoreE
	.align		8
        /*0038*/ 	.dword	_ZN39_INTERNAL_8b626468_4_k_cu_6284364f_27044cuda3std3__419piecewise_constructE
	.align		8
        /*0040*/ 	.dword	_ZN39_INTERNAL_8b626468_4_k_cu_6284364f_27044cuda3std3__48in_placeE
	.align		8
        /*0048*/ 	.dword	_ZN39_INTERNAL_8b626468_4_k_cu_6284364f_27044cuda3std6ranges3__45__cpo4swapE
	.align		8
        /*0050*/ 	.dword	_ZN39_INTERNAL_8b626468_4_k_cu_6284364f_27044cuda3std6ranges3__45__cpo9iter_moveE
	.align		8
        /*0058*/ 	.dword	_ZN39_INTERNAL_8b626468_4_k_cu_6284364f_27044cute7productE
	.align		8
        /*0060*/ 	.dword	_ZN39_INTERNAL_8b626468_4_k_cu_6284364f_27044cute1_E
	.align		8
        /*0068*/ 	.dword	$str$22
	.align		8
        /*0070*/ 	.dword	$str$23


//--------------------- .text._ZN7cutlass13device_kernelINS_4gemm6kernel13GemmUniversalIN4cute5tupleIJiiiiEEENS1_10collective13CollectiveMmaINS1_34MainloopSm90TmaGmmaWarpSpecializedILi3ENS5_IJNS4_1CILi1EEESB_SB_EEENS1_35KernelTmaWarpSpecializedCooperativeEEENS5_IJNSA_ILi256EEENSA_ILi64EEENSA_ILi32EEEEEENS_10bfloat16_tENS5_IJlSB_lEEESJ_SK_NS4_8TiledMMAINS4_8MMA_AtomIJNS4_4SM904GMMA27MMA_64x64x16_F32BF16BF16_SSILNSO_5MajorE0ELSQ_0ELNSO_7ScaleInE1ELSR_1EEEEEENS4_6LayoutINS5_IJNSA_ILi2EEESB_SB_EEENS5_IJSB_NSA_ILi0EEESX_EEEEENS5_IJNS4_10UnderscoreES10_S10_EEEEENS4_13SM90_TMA_LOADENS4_14ComposedLayoutINS4_7SwizzleILi2ELi4ELi3EEENS4_18smem_ptr_flag_bitsILi16EEENSU_INS5_IJNSA_ILi8EEESH_EEENS5_IJSH_SB_EEEEEEEvNS4_8identityES13_S1D_vS1E_EENS_8epilogue10collective6detail29Sm90TmaWarpSpecializedAdapterINS1H_15DefaultEpilogueISJ_SK_SK_NS1G_6thread17LinearCombinationISJ_Li1EffLNS1L_9ScaleType4KindE0ELNS_15FloatRoundStyleE2ESJ_EENS1_15EpilogueDefaultEEEEEvvEEEEvNT_6ParamsE --------------------------
	.section	.text._ZN7cutlass13device_kernelINS_4gemm6kernel13GemmUniversalIN4cute5tupleIJiiiiEEENS1_10collective13CollectiveMmaINS1_34MainloopSm90TmaGmmaWarpSpecializedILi3ENS5_IJNS4_1CILi1EEESB_SB_EEENS1_35KernelTmaWarpSpecializedCooperativeEEENS5_IJNSA_ILi256EEENSA_ILi64EEENSA_ILi32EEEEEENS_10bfloat16_tENS5_IJlSB_lEEESJ_SK_NS4_8TiledMMAINS4_8MMA_AtomIJNS4_4SM904GMMA27MMA_64x64x16_F32BF16BF16_SSILNSO_5MajorE0ELSQ_0ELNSO_7ScaleInE1ELSR_1EEEEEENS4_6LayoutINS5_IJNSA_ILi2EEESB_SB_EEENS5_IJSB_NSA_ILi0EEESX_EEEEENS5_IJNS4_10UnderscoreES10_S10_EEEEENS4_13SM90_TMA_LOADENS4_14ComposedLayoutINS4_7SwizzleILi2ELi4ELi3EEENS4_18smem_ptr_flag_bitsILi16EEENSU_INS5_IJNSA_ILi8EEESH_EEENS5_IJSH_SB_EEEEEEEvNS4_8identityES13_S1D_vS1E_EENS_8epilogue10collective6detail29Sm90TmaWarpSpecializedAdapterINS1H_15DefaultEpilogueISJ_SK_SK_NS1G_6thread17LinearCombinationISJ_Li1EffLNS1L_9ScaleType4KindE0ELNS_15FloatRoundStyleE2ESJ_EENS1_15EpilogueDefaultEEEEEvvEEEEvNT_6ParamsE,"ax",@progbits
	.align	128
.text._ZN7cutlass13device_kernelINS_4gemm6kernel13GemmUniversalIN4cute5tupleIJiiiiEEENS1_10collective13CollectiveMmaINS1_34MainloopSm90TmaGmmaWarpSpecializedILi3ENS5_IJNS4_1CILi1EEESB_SB_EEENS1_35KernelTmaWarpSpecializedCooperativeEEENS5_IJNSA_ILi256EEENSA_ILi64EEENSA_ILi32EEEEEENS_10bfloat16_tENS5_IJlSB_lEEESJ_SK_NS4_8TiledMMAINS4_8MMA_AtomIJNS4_4SM904GMMA27MMA_64x64x16_F32BF16BF16_SSILNSO_5MajorE0ELSQ_0ELNSO_7ScaleInE1ELSR_1EEEEEENS4_6LayoutINS5_IJNSA_ILi2EEESB_SB_EEENS5_IJSB_NSA_ILi0EEESX_EEEEENS5_IJNS4_10UnderscoreES10_S10_EEEEENS4_13SM90_TMA_LOADENS4_14ComposedLayoutINS4_7SwizzleILi2ELi4ELi3EEENS4_18smem_ptr_flag_bitsILi16EEENSU_INS5_IJNSA_ILi8EEESH_EEENS5_IJSH_SB_EEEEEEEvNS4_8identityES13_S1D_vS1E_EENS_8epilogue10collective6detail29Sm90TmaWarpSpecializedAdapterINS1H_15DefaultEpilogueISJ_SK_SK_NS1G_6thread17LinearCombinationISJ_Li1EffLNS1L_9ScaleType4KindE0ELNS_15FloatRoundStyleE2ESJ_EENS1_15EpilogueDefaultEEEEEvvEEEEvNT_6ParamsE:
        .type           _ZN7cutlass13device_kernelINS_4gemm6kernel13GemmUniversalIN4cute5tupleIJiiiiEEENS1_10collective13CollectiveMmaINS1_34MainloopSm90TmaGmmaWarpSpecializedILi3ENS5_IJNS4_1CILi1EEESB_SB_EEENS1_35KernelTmaWarpSpecializedCooperativeEEENS5_IJNSA_ILi256EEENSA_ILi64EEENSA_ILi32EEEEEENS_10bfloat16_tENS5_IJlSB_lEEESJ_SK_NS4_8TiledMMAINS4_8MMA_AtomIJNS4_4SM904GMMA27MMA_64x64x16_F32BF16BF16_SSILNSO_5MajorE0ELSQ_0ELNSO_7ScaleInE1ELSR_1EEEEEENS4_6LayoutINS5_IJNSA_ILi2EEESB_SB_EEENS5_IJSB_NSA_ILi0EEESX_EEEEENS5_IJNS4_10UnderscoreES10_S10_EEEEENS4_13SM90_TMA_LOADENS4_14ComposedLayoutINS4_7SwizzleILi2ELi4ELi3EEENS4_18smem_ptr_flag_bitsILi16EEENSU_INS5_IJNSA_ILi8EEESH_EEENS5_IJSH_SB_EEEEEEEvNS4_8identityES13_S1D_vS1E_EENS_8epilogue10collective6detail29Sm90TmaWarpSpecializedAdapterINS1H_15DefaultEpilogueISJ_SK_SK_NS1G_6thread17LinearCombinationISJ_Li1EffLNS1L_9ScaleType4KindE0ELNS_15FloatRoundStyleE2ESJ_EENS1_15EpilogueDefaultEEEEEvvEEEEvNT_6ParamsE,@function
        .size           _ZN7cutlass13device_kernelINS_4gemm6kernel13GemmUniversalIN4cute5tupleIJiiiiEEENS1_10collective13CollectiveMmaINS1_34MainloopSm90TmaGmmaWarpSpecializedILi3ENS5_IJNS4_1CILi1EEESB_SB_EEENS1_35KernelTmaWarpSpecializedCooperativeEEENS5_IJNSA_ILi256EEENSA_ILi64EEENSA_ILi32EEEEEENS_10bfloat16_tENS5_IJlSB_lEEESJ_SK_NS4_8TiledMMAINS4_8MMA_AtomIJNS4_4SM904GMMA27MMA_64x64x16_F32BF16BF16_SSILNSO_5MajorE0ELSQ_0ELNSO_7ScaleInE1ELSR_1EEEEEENS4_6LayoutINS5_IJNSA_ILi2EEESB_SB_EEENS5_IJSB_NSA_ILi0EEESX_EEEEENS5_IJNS4_10UnderscoreES10_S10_EEEEENS4_13SM90_TMA_LOADENS4_14ComposedLayoutINS4_7SwizzleILi2ELi4ELi3EEENS4_18smem_ptr_flag_bitsILi16EEENSU_INS5_IJNSA_ILi8EEESH_EEENS5_IJSH_SB_EEEEEEEvNS4_8identityES13_S1D_vS1E_EENS_8epilogue10collective6detail29Sm90TmaWarpSpecializedAdapterINS1H_15DefaultEpilogueISJ_SK_SK_NS1G_6thread17LinearCombinationISJ_Li1EffLNS1L_9ScaleType4KindE0ELNS_15FloatRoundStyleE2ESJ_EENS1_15EpilogueDefaultEEEEEvvEEEEvNT_6ParamsE,(.L_x_190 - _ZN7cutlass13device_kernelINS_4gemm6kernel13GemmUniversalIN4cute5tupleIJiiiiEEENS1_10collective13CollectiveMmaINS1_34MainloopSm90TmaGmmaWarpSpecializedILi3ENS5_IJNS4_1CILi1EEESB_SB_EEENS1_35KernelTmaWarpSpecializedCooperativeEEENS5_IJNSA_ILi256EEENSA_ILi64EEENSA_ILi32EEEEEENS_10bfloat16_tENS5_IJlSB_lEEESJ_SK_NS4_8TiledMMAINS4_8MMA_AtomIJNS4_4SM904GMMA27MMA_64x64x16_F32BF16BF16_SSILNSO_5MajorE0ELSQ_0ELNSO_7ScaleInE1ELSR_1EEEEEENS4_6LayoutINS5_IJNSA_ILi2EEESB_SB_EEENS5_IJSB_NSA_ILi0EEESX_EEEEENS5_IJNS4_10UnderscoreES10_S10_EEEEENS4_13SM90_TMA_LOADENS4_14ComposedLayoutINS4_7SwizzleILi2ELi4ELi3EEENS4_18smem_ptr_flag_bitsILi16EEENSU_INS5_IJNSA_ILi8EEESH_EEENS5_IJSH_SB_EEEEEEEvNS4_8identityES13_S1D_vS1E_EENS_8epilogue10collective6detail29Sm90TmaWarpSpecializedAdapterINS1H_15DefaultEpilogueISJ_SK_SK_NS1G_6thread17LinearCombinationISJ_Li1EffLNS1L_9ScaleType4KindE0ELNS_15FloatRoundStyleE2ESJ_EENS1_15EpilogueDefaultEEEEEvvEEEEvNT_6ParamsE)
        .other          _ZN7cutlass13device_kernelINS_4gemm6kernel13GemmUniversalIN4cute5tupleIJiiiiEEENS1_10collective13CollectiveMmaINS1_34MainloopSm90TmaGmmaWarpSpecializedILi3ENS5_IJNS4_1CILi1EEESB_SB_EEENS1_35KernelTmaWarpSpecializedCooperativeEEENS5_IJNSA_ILi256EEENSA_ILi64EEENSA_ILi32EEEEEENS_10bfloat16_tENS5_IJlSB_lEEESJ_SK_NS4_8TiledMMAINS4_8MMA_AtomIJNS4_4SM904GMMA27MMA_64x64x16_F32BF16BF16_SSILNSO_5MajorE0ELSQ_0ELNSO_7ScaleInE1ELSR_1EEEEEENS4_6LayoutINS5_IJNSA_ILi2EEESB_SB_EEENS5_IJSB_NSA_ILi0EEESX_EEEEENS5_IJNS4_10UnderscoreES10_S10_EEEEENS4_13SM90_TMA_LOADENS4_14ComposedLayoutINS4_7SwizzleILi2ELi4ELi3EEENS4_18smem_ptr_flag_bitsILi16EEENSU_INS5_IJNSA_ILi8EEESH_EEENS5_IJSH_SB_EEEEEEEvNS4_8identityES13_S1D_vS1E_EENS_8epilogue10collective6detail29Sm90TmaWarpSpecializedAdapterINS1H_15DefaultEpilogueISJ_SK_SK_NS1G_6thread17LinearCombinationISJ_Li1EffLNS1L_9ScaleType4KindE0ELNS_15FloatRoundStyleE2ESJ_EENS1_15EpilogueDefaultEEEEEvvEEEEvNT_6ParamsE,@"STO_CUDA_ENTRY STV_DEFAULT"
_ZN7cutlass13device_kernelINS_4gemm6kernel13GemmUniversalIN4cute5tupleIJiiiiEEENS1_10collective13CollectiveMmaINS1_34MainloopSm90TmaGmmaWarpSpecializedILi3ENS5_IJNS4_1CILi1EEESB_SB_EEENS1_35KernelTmaWarpSpecializedCooperativeEEENS5_IJNSA_ILi256EEENSA_ILi64EEENSA_ILi32EEEEEENS_10bfloat16_tENS5_IJlSB_lEEESJ_SK_NS4_8TiledMMAINS4_8MMA_AtomIJNS4_4SM904GMMA27MMA_64x64x16_F32BF16BF16_SSILNSO_5MajorE0ELSQ_0ELNSO_7ScaleInE1ELSR_1EEEEEENS4_6LayoutINS5_IJNSA_ILi2EEESB_SB_EEENS5_IJSB_NSA_ILi0EEESX_EEEEENS5_IJNS4_10UnderscoreES10_S10_EEEEENS4_13SM90_TMA_LOADENS4_14ComposedLayoutINS4_7SwizzleILi2ELi4ELi3EEENS4_18smem_ptr_flag_bitsILi16EEENSU_INS5_IJNSA_ILi8EEESH_EEENS5_IJSH_SB_EEEEEEEvNS4_8identityES13_S1D_vS1E_EENS_8epilogue10collective6detail29Sm90TmaWarpSpecializedAdapterINS1H_15DefaultEpilogueISJ_SK_SK_NS1G_6thread17LinearCombinationISJ_Li1EffLNS1L_9ScaleType4KindE0ELNS_15FloatRoundStyleE2ESJ_EENS1_15EpilogueDefaultEEEEEvvEEEEvNT_6ParamsE:
[----:B------:R-:W0:Y:S01]  /*0000*/  LDC R1, c[0x0][0x28] ;  /* 0x00000a00ff017b82 */ /* 0x000e220000000800 */
[----:B------:R-:W1:Y:S01]  /*0010*/  S2R R3, SR_TID.X ;  /* 0x0000000000037919 */ /* 0x000e620000002100 */
[----:B------:R-:W-:Y:S01]  /*0020*/  ELECT P0, URZ, PT ;  /* 0x00000000003f782f */ /* 0x000fe20003800000 */
[----:B------:R-:W-:Y:S01]  /*0030*/  BSSY B0, `(.L_x_0) ;  /* 0x000000f000007945 */ /* 0x000fe20003800000 */
[--C-:B-1----:R-:W-:Y:S02]  /*0040*/  SHF.R.U32.HI R0, RZ, 0x5, R3.reuse ;  /* 0x00000005ff007819 */ /* 0x102fe40000011603 */
[----:B------:R-:W-:-:S03]  /*0050*/  SHF.R.U32.HI R14, RZ, 0x7, R3 ;  /* 0x00000007ff0e7819 */ /* 0x000fc60000011603 */
[----:B------:R-:W1:Y:S04]  /*0060*/  SHFL.IDX PT, R4, R0, RZ, 0x1f ;  /* 0x00001fff00047589 */ /* 0x000e6800000e0000 */
[----:B------:R2:W3:Y:S01]  /*0070*/  SHFL.IDX PT, R10, R14, RZ, 0x1f ;  /* 0x00001fff0e0a7589 */ /* 0x0004e200000e0000 */
[----:B-1----:R-:W-:-:S13]  /*0080*/  ISETP.NE.OR P0, PT, R4, RZ, !P0 ;  /* 0x000000ff0400720c */ /* 0x002fda0004705670 */
[----:B0-23--:R-:W-:Y:S05]  /*0090*/  @P0 BRA `(.L_x_1) ;  /* 0x0000000000200947 */ /* 0x00dfea0003800000 */
[----:B------:R-:W-:Y:S02]  /*00a0*/  ULDC.64 UR4, c[0x0][0x198] ;  /* 0x0000660000047ab9 */ /* 0x000fe40000000a00 */
[----:B------:R-:W-:Y:S02]  /*00b0*/  UIADD3 UR6, UP0, UR4, 0xf0, URZ ;  /* 0x000000f004067890 */ /* 0x000fe4000ff1e03f */
[----:B------:R-:W-:Y:S02]  /*00c0*/  UIADD3 UR4, UP1, UR4, 0x1f0, URZ ;  /* 0x000001f004047890 */ /* 0x000fe4000ff3e03f */
[----:B------:R-:W-:Y:S02]  /*00d0*/  UIADD3.X UR7, URZ, UR5, URZ, UP0, !UPT ;  /* 0x000000053f077290 */ /* 0x000fe400087fe43f */
[----:B------:R-:W-:-:S07]  /*00e0*/  UIADD3.X UR5, URZ, UR5, URZ, UP1, !UPT ;  /* 0x000000053f057290 */ /* 0x000fce0008ffe43f */
[----:B------:R0:W-:Y:S02]  /*00f0*/  UTMACCTL.PF [UR6] ;  /* 0x00000000060079b9 */ /* 0x0001e40008040000 */
[----:B------:R0:W-:Y:S02]  /*0100*/  UTMACCTL.PF [UR4] ;  /* 0x00000000040079b9 */ /* 0x0001e40008040000 */
[----:B0-----:R-:W-:Y:S01]  /*0110*/  NOP ;  /* 0x0000000000007918 */ /* 0x001fe20000000000 */
.L_x_1:
[----:B------:R-:W-:Y:S05]  /*0120*/  BSYNC B0 ;  /* 0x0000000000007941 */ /* 0x000fea0003800000 */
.L_x_0:
[----:B------:R-:W0:Y:S02]  /*0130*/  SHFL.IDX PT, R2, R0, RZ, 0x1f ;  /* 0x00001fff00027589 */ /* 0x000e2400000e0000 */
[----:B0-----:R-:W-:-:S13]  /*0140*/  ISETP.NE.AND P0, PT, R2, RZ, PT ;  /* 0x000000ff0200720c */ /* 0x001fda0003f05270 */
[----:B------:R-:W-:Y:S05]  /*0150*/  @P0 BRA `(.L_x_2) ;  /* 0x0000000000500947 */ /* 0x000fea0003800000 */
[----:B------:R-:W0:Y:S01]  /*0160*/  S2UR UR8, SR_CgaCtaId ;  /* 0x00000000000879c3 */ /* 0x000e220000008800 */
[----:B------:R-:W-:Y:S01]  /*0170*/  UMOV UR4, 0x400 ;  /* 0x0000040000047882 */ /* 0x000fe20000000000 */
[----:B------:R-:W-:Y:S01]  /*0180*/  UMOV UR5, 0x1 ;  /* 0x0000000100057882 */ /* 0x000fe20000000000 */
[----:B------:R-:W-:Y:S01]  /*0190*/  UMOV UR6, 0x100 ;  /* 0x0000010000067882 */ /* 0x000fe20000000000 */
[----:B------:R-:W-:Y:S01]  /*01a0*/  ELECT P0, URZ, PT ;  /* 0x00000000003f782f */ /* 0x000fe20003800000 */
[----:B------:R-:W-:-:S04]  /*01b0*/  UIADD3 UR6, -UR6, 0x100000, URZ ;  /* 0x0010000006067890 */ /* 0x000fc8000fffe13f */
[----:B------:R-:W-:Y:S02]  /*01c0*/  USHF.L.U32 UR7, UR6, 0xb, URZ ;  /* 0x0000000b06077899 */ /* 0x000fe4000800063f */
[----:B------:R-:W-:Y:S02]  /*01d0*/  USHF.L.U32 UR6, UR6, 0x1, URZ ;  /* 0x0000000106067899 */ /* 0x000fe4000800063f */
[----:B0-----:R-:W-:Y:S02]  /*01e0*/  ULEA UR8, UR8, UR4, 0x18 ;  /* 0x0000000408087291 */ /* 0x001fe4000f8ec03f */
[----:B------:R-:W-:-:S04]  /*01f0*/  UIADD3 UR4, -UR5, 0x100000, URZ ;  /* 0x0010000005047890 */ /* 0x000fc8000fffe13f */
[----:B------:R-:W-:Y:S02]  /*0200*/  USHF.L.U32 UR5, UR4, 0xb, URZ ;  /* 0x0000000b04057899 */ /* 0x000fe4000800063f */
[----:B------:R-:W-:Y:S01]  /*0210*/  USHF.L.U32 UR4, UR4, 0x1, URZ ;  /* 0x0000000104047899 */ /* 0x000fe2000800063f */
[----:B------:R-:W0:Y:S11]  /*0220*/  FENCE.VIEW.ASYNC.S ;  /* 0x00000000000073c6 */ /* 0x000e360000000000 */
[----:B0-----:R0:W1:Y:S01]  /*0230*/  SYNCS.EXCH.64 URZ, [UR8], UR4 ;  /* 0x00000004083f75b2 */ /* 0x0010620008000100 */
[----:B------:R0:W2:Y:S01]  /*0240*/  SYNCS.EXCH.64 URZ, [UR8+0x18], UR6 ;  /* 0x00001806083f75b2 */ /* 0x0000a20008000100 */
[----:B------:R0:W3:Y:S01]  /*0250*/  SYNCS.EXCH.64 URZ, [UR8+0x8], UR4 ;  /* 0x00000804083f75b2 */ /* 0x0000e20008000100 */
[----:B------:R0:W4:Y:S01]  /*0260*/  SYNCS.EXCH.64 URZ, [UR8+0x20], UR6 ;  /* 0x00002006083f75b2 */ /* 0x0001220008000100 */
[----:B------:R0:W0:Y:S01]  /*0270*/  SYNCS.EXCH.64 URZ, [UR8+0x10], UR4 ;  /* 0x00001004083f75b2 */ /* 0x0000220008000100 */
[----:B------:R0:W0:Y:S01]  /*0280*/  SYNCS.EXCH.64 URZ, [UR8+0x28], UR6 ;  /* 0x00002806083f75b2 */ /* 0x0000220008000100 */
[----:B------:R-:W-:Y:S01]  /*0290*/  NOP ;  /* 0x0000000000007918 */ /* 0x000fe20000000000 */
.L_x_2:
[----:B------:R-:W5:Y:S01]  /*02a0*/  SHFL.IDX PT, R0, R0, RZ, 0x1f ;  /* 0x00001fff00007589 */ /* 0x000f6200000e0000 */
[----:B------:R-:W1:Y:S01]  /*02b0*/  LDC R2, c[0x0][0x65c] ;  /* 0x00019700ff027b82 */ /* 0x000e620000000800 */
[----:B------:R-:W-:Y:S02]  /*02c0*/  ELECT P0, URZ, PT ;  /* 0x00000000003f782f */ /* 0x000fe40003800000 */
[----:B------:R-:W-:Y:S01]  /*02d0*/  LOP3.LUT R7, R7, 0xfffff7ff, RZ, 0xc0, !PT ;  /* 0xfffff7ff07077812 */ /* 0x000fe200078ec0ff */
[----:B------:R-:W2:Y:S01]  /*02e0*/  S2R R5, SR_CTAID.Y ;  /* 0x0000000000057919 */ /* 0x000ea20000002600 */
[----:B0-----:R-:W-:Y:S01]  /*02f0*/  UMOV UR4, 0x20 ;  /* 0x0000002000047882 */ /* 0x001fe20000000000 */
[----:B------:R-:W-:Y:S01]  /*0300*/  NOP ;  /* 0x0000000000007918 */ /* 0x000fe20000000000 */
[----:B------:R-:W-:Y:S01]  /*0310*/  ISETP.NE.AND P2, PT, R10, RZ, PT ;  /* 0x000000ff0a00720c */ /* 0x000fe20003f45270 */
[----:B------:R-:W0:Y:S01]  /*0320*/  S2R R6, SR_CTAID.X ;  /* 0x0000000000067919 */ /* 0x000e220000002500 */
[----:B------:R-:W-:Y:S01]  /*0330*/  NOP ;  /* 0x0000000000007918 */ /* 0x000fe20000000000 */
[----:B-----5:R-:W-:-:S02]  /*0340*/  ISETP.NE.OR P0, PT, R0, RZ, !P0 ;  /* 0x000000ff0000720c */ /* 0x020fc40004705670 */
[----:B-1----:R-:W-:-:S11]  /*0350*/  ISETP.NE.AND P3, PT, R2, 0x1, PT ;  /* 0x000000010200780c */ /* 0x002fd60003f65270 */
[----:B------:R-:W-:Y:S01]  /*0360*/  VOTEU.ALL UP0, P0 ;  /* 0x00000000003f7886 */ /* 0x000fe20000000000 */
[----:B------:R-:W-:Y:S01]  /*0370*/  VOTEU.ALL UP1, P0 ;  /* 0x00000000003f7886 */ /* 0x000fe20000020000 */
[----:B------:R-:W-:Y:S01]  /*0380*/  @P3 LOP3.LUT R7, R7, 0x800, RZ, 0xfc, !PT ;  /* 0x0000080007073812 */ /* 0x000fe200078efcff */
[----:B------:R-:W0:Y:S01]  /*0390*/  @P3 LDC R17, c[0x0][0x10] ;  /* 0x00000400ff113b82 */ /* 0x000e220000000800 */
[----:B------:R-:W-:Y:S01]  /*03a0*/  SHF.R.S32.HI R7, RZ, 0x1f, R4 ;  /* 0x0000001fff077819 */ /* 0x000fe20000011404 */
[----:B------:R-:W-:Y:S01]  /*03b0*/  @!UP0 UMOV UR6, 0x400 ;  /* 0x0000040000068882 */ /* 0x000fe20000000000 */
[----:B------:R-:W-:-:S04]  /*03c0*/  @!UP0 UIADD3 UR4, -UR4, 0x100000, URZ ;  /* 0x0010000004048890 */ /* 0x000fc8000fffe13f */
[----:B------:R-:W-:Y:S02]  /*03d0*/  @!UP0 USHF.L.U32 UR5, UR4, 0xb, URZ ;  /* 0x0000000b04058899 */ /* 0x000fe4000800063f */
[----:B------:R-:W-:Y:S01]  /*03e0*/  @!UP0 USHF.L.U32 UR4, UR4, 0x1, URZ ;  /* 0x0000000104048899 */ /* 0x000fe2000800063f */
[----:B--2---:R-:W-:Y:S01]  /*03f0*/  @P3 IMAD.MOV.U32 R8, RZ, RZ, R5 ;  /* 0x000000ffff083224 */ /* 0x004fe200078e0005 */
[----:B------:R-:W-:Y:S01]  /*0400*/  LEA.HI R7, R7, R4, RZ, 0x2 ;  /* 0x0000000407077211 */ /* 0x000fe200078f10ff */
[----:B------:R-:W-:Y:S01]  /*0410*/  @P3 IMAD.MOV.U32 R9, RZ, RZ, RZ ;  /* 0x000000ffff093224 */ /* 0x000fe200078e00ff */
[----:B------:R-:W1:Y:S02]  /*0420*/  @!UP0 S2UR UR7, SR_CgaCtaId ;  /* 0x00000000000789c3 */ /* 0x000e640000008800 */
[----:B------:R-:W-:-:S05]  /*0430*/  LOP3.LUT R7, R7, 0xfffffffc, RZ, 0xc0, !PT ;  /* 0xfffffffc07077812 */ /* 0x000fca00078ec0ff */
[----:B------:R-:W-:Y:S01]  /*0440*/  IMAD.IADD R0, R4, 0x1, -R7 ;  /* 0x0000000104007824 */ /* 0x000fe200078e0a07 */
[----:B------:R-:W-:Y:S01]  /*0450*/  LOP3.LUT R4, R3, 0x7f, RZ, 0xc0, !PT ;  /* 0x0000007f03047812 */ /* 0x000fe200078ec0ff */
[----:B------:R-:W2:Y:S01]  /*0460*/  @!P3 LDC R11, c[0x0][0xc] ;  /* 0x00000300ff0bbb82 */ /* 0x000ea20000000800 */
[----:B------:R-:W-:Y:S02]  /*0470*/  IMAD.MOV.U32 R7, RZ, RZ, RZ ;  /* 0x000000ffff077224 */ /* 0x000fe400078e00ff */
[----:B------:R-:W-:Y:S01]  /*0480*/  ISETP.NE.AND P1, PT, R0, 0x3, PT ;  /* 0x000000030000780c */ /* 0x000fe20003f25270 */
[----:B0-----:R-:W-:Y:S01]  /*0490*/  @P3 IMAD.WIDE.U32 R16, R6, R17, R8 ;  /* 0x0000001106103225 */ /* 0x001fe200078e0008 */
[----:B-1----:R-:W-:Y:S01]  /*04a0*/  @!UP0 ULEA UR8, UR7, UR6, 0x18 ;  /* 0x0000000607088291 */ /* 0x002fe2000f8ec03f */
[----:B------:R-:W-:Y:S02]  /*04b0*/  VOTEU.ALL UP0, P0 ;  /* 0x00000000003f7886 */ /* 0x000fe40000000000 */
[----:B------:R-:W-:Y:S01]  /*04c0*/  ULDC UR6, c[0x0][0xc] ;  /* 0x0000030000067ab9 */ /* 0x000fe20000000800 */
[----:B------:R-:W-:Y:S01]  /*04d0*/  ISETP.EQ.OR P0, PT, R0, RZ, !P1 ;  /* 0x000000ff0000720c */ /* 0x000fe20004f02670 */
[----:B------:R-:W-:-:S03]  /*04e0*/  ULDC UR7, c[0x0][0x10] ;  /* 0x0000040000077ab9 */ /* 0x000fc60000000800 */
[C---:B------:R-:W-:Y:S01]  /*04f0*/  ISETP.EQ.AND P0, PT, R10.reuse, RZ, P0 ;  /* 0x000000ff0a00720c */ /* 0x040fe20000702270 */
[----:B------:R-:W-:Y:S02]  /*0500*/  VIADD R10, R10, 0xffffffff ;  /* 0xffffffff0a0a7836 */ /* 0x000fe40000000000 */
[----:B--2---:R-:W-:Y:S01]  /*0510*/  @!P3 IMAD.WIDE.U32 R8, R11, R5, R6 ;  /* 0x000000050b08b225 */ /* 0x004fe200078e0006 */
[----:B------:R-:W0:Y:S02]  /*0520*/  FENCE.VIEW.ASYNC.S ;  /* 0x00000000000073c6 */ /* 0x000e240000000000 */
[----:B0-----:R-:W3:Y:S01]  /*0530*/  @!UP0 SYNCS.EXCH.64 URZ, [UR8+0x40], UR4 ;  /* 0x00004004083f85b2 */ /* 0x001ee20008000100 */
[----:B------:R-:W-:Y:S01]  /*0540*/  SEL R18, RZ, 0x1, !P0 ;  /* 0x00000001ff127807 */ /* 0x000fe20004000000 */
[----:B------:R-:W-:Y:S01]  /*0550*/  @P3 IMAD.MOV.U32 R11, RZ, RZ, RZ ;  /* 0x000000ffff0b3224 */ /* 0x000fe200078e00ff */
[----:B------:R-:W-:Y:S01]  /*0560*/  ISETP.GE.U32.AND P1, PT, R10, 0x2, PT ;  /* 0x000000020a00780c */ /* 0x000fe20003f26070 */
[----:B------:R-:W-:-:S02]  /*0570*/  @!P3 IMAD.MOV.U32 R16, RZ, RZ, R8 ;  /* 0x000000ffff10b224 */ /* 0x000fc400078e0008 */
[----:B------:R-:W-:Y:S01]  /*0580*/  @P3 IMAD.IADD R17, R17, 0x1, R11 ;  /* 0x0000000111113824 */ /* 0x000fe200078e020b */
[----:B------:R-:W-:Y:S01]  /*0590*/  SEL R18, R18, 0x2, P1 ;  /* 0x0000000212127807 */ /* 0x000fe20000800000 */
[----:B------:R-:W-:Y:S01]  /*05a0*/  @!P3 IMAD.MOV.U32 R17, RZ, RZ, R9 ;  /* 0x000000ffff11b224 */ /* 0x000fe200078e0009 */
[----:B------:R0:W3:Y:S01]  /*05b0*/  @!UP1 SYNCS.EXCH.64 URZ, [UR8+0x48], UR4 ;  /* 0x00004804083f95b2 */ /* 0x0000e20008000100 */
[----:B------:R-:W-:Y:S01]  /*05c0*/  NOP ;  /* 0x0000000000007918 */ /* 0x000fe20000000000 */
[----:B0-----:R-:W-:-:S03]  /*05d0*/  UIMAD.WIDE.U32 UR4, UR6, UR7, URZ ;  /* 0x00000007060472a5 */ /* 0x001fc6000f8e003f */
[----:B------:R-:W-:Y:S02]  /*05e0*/  ULDC UR6, c[0x0][0x14] ;  /* 0x0000050000067ab9 */ /* 0x000fe40000000800 */
[----:B------:R-:W-:Y:S02]  /*05f0*/  UIMAD.WIDE.U32 UR36, UR4, UR6, URZ ;  /* 0x00000006042472a5 */ /* 0x000fe4000f8e003f */
[----:B------:R-:W-:-:S04]  /*0600*/  UIMAD UR42, UR5, UR6, URZ ;  /* 0x00000006052a72a4 */ /* 0x000fc8000f8e023f */
[----:B------:R-:W-:Y:S01]  /*0610*/  UIADD3 UR42, UR37, UR42, URZ ;  /* 0x0000002a252a7290 */ /* 0x000fe2000fffe03f */
[----:B---34-:R-:W-:Y:S06]  /*0620*/  BAR.SYNC.DEFER_BLOCKING 0x0 ;  /* 0x0000000000007b1d */ /* 0x018fec0000010000 */
[----:B------:R-:W-:Y:S05]  /*0630*/  @!P2 BRA `(.L_x_3) ;  /* 0x000000680084a947 */ /* 0x000fea0003800000 */
[----:B------:R-:W-:-:S13]  /*0640*/  ISETP.GT.U32.AND P0, PT, R10, 0x1, PT ;  /* 0x000000010a00780c */ /* 0x000fda0003f04070 */
[----:B------:R-:W-:Y:S05]  /*0650*/  @P0 EXIT ;  /* 0x000000000000094d */ /* 0x000fea0003800000 */
[----:B------:R-:W-:Y:S01]  /*0660*/  ULDC.64 UR4, c[0x0][0x650] ;  /* 0x0001940000047ab9 */ /* 0x000fe20000000a00 */
[----:B------:R-:W-:Y:S01]  /*0670*/  PRMT R0, RZ, 0x7610, R0 ;  /* 0x00007610ff007816 */ /* 0x000fe20000000000 */
[----:B------:R-:W-:Y:S01]  /*0680*/  IMAD.MOV.U32 R107, RZ, RZ, -0x1 ;  /* 0xffffffffff6b7424 */ /* 0x000fe200078e00ff */
[----:B------:R-:W-:Y:S01]  /*0690*/  ISETP.GE.U32.AND P0, PT, R16, UR4, PT ;  /* 0x0000000410007c0c */ /* 0x000fe2000bf06070 */
[----:B------:R-:W-:Y:S02]  /*06a0*/  IMAD.MOV.U32 R100, RZ, RZ, -0x1 ;  /* 0xffffffffff647424 */ /* 0x000fe400078e00ff */
[----:B------:R-:W-:Y:S01]  /*06b0*/  IMAD.MOV.U32 R19, RZ, RZ, -0x1 ;  /* 0xffffffffff137424 */ /* 0x000fe200078e00ff */
[----:B------:R-:W-:-:S13]  /*06c0*/  ISETP.GE.U32.AND.EX P0, PT, R17, UR5, PT, P0 ;  /* 0x0000000511007c0c */ /* 0x000fda000bf06100 */
[----:B------:R-:W-:Y:S05]  /*06d0*/  @P0 BRA `(.L_x_4) ;  /* 0x0000000400580947 */ /* 0x000fea0003800000 */
[----:B------:R-:W0:Y:S01]  /*06e0*/  LDC.64 R20, c[0x0][0x628] ;  /* 0x00018a00ff147b82 */ /* 0x000e220000000a00 */
[----:B------:R-:W-:Y:S02]  /*06f0*/  IMAD.MOV.U32 R8, RZ, RZ, R16 ;  /* 0x000000ffff087224 */ /* 0x000fe400078e0010 */
[----:B------:R-:W-:-:S05]  /*0700*/  IMAD.MOV.U32 R9, RZ, RZ, R17 ;  /* 0x000000ffff097224 */ /* 0x000fca00078e0011 */
[----:B------:R-:W1:Y:S08]  /*0710*/  LDC R0, c[0x0][0x630] ;  /* 0x00018c00ff007b82 */ /* 0x000e700000000800 */
[----:B------:R-:W2:Y:S01]  /*0720*/  LDC.64 R22, c[0x0][0x620] ;  /* 0x00018800ff167b82 */ /* 0x000ea20000000a00 */
[----:B0-----:R-:W-:-:S04]  /*0730*/  ISETP.NE.U32.AND P0, PT, R20, RZ, PT ;  /* 0x000000ff1400720c */ /* 0x001fc80003f05070 */
[----:B------:R-:W-:-:S13]  /*0740*/  ISETP.NE.AND.EX P0, PT, R21, RZ, PT, P0 ;  /* 0x000000ff1500720c */ /* 0x000fda0003f05300 */
[----:B-12---:R-:W-:Y:S05]  /*0750*/  @!P0 BRA `(.L_x_5) ;  /* 0x0000000000288947 */ /* 0x006fea0003800000 */
[----:B------:R-:W0:Y:S02]  /*0760*/  LDC R13, c[0x0][0x634] ;  /* 0x00018d00ff0d7b82 */ /* 0x000e240000000800 */
[----:B0-----:R-:W-:-:S05]  /*0770*/  IADD3 R13, P0, R16, R13, RZ ;  /* 0x0000000d100d7210 */ /* 0x001fca0007f1e0ff */
[----:B------:R-:W-:-:S04]  /*0780*/  IMAD.X R15, RZ, RZ, R17, P0 ;  /* 0x000000ffff0f7224 */ /* 0x000fc800000e0611 */
[----:B------:R-:W-:-:S04]  /*0790*/  IMAD.WIDE.U32 R8, R15, R20, RZ ;  /* 0x000000140f087225 */ /* 0x000fc800078e00ff */
[----:B------:R-:W-:-:S04]  /*07a0*/  IMAD.WIDE.U32 R10, P0, R13, R21, R8 ;  /* 0x000000150d0a7225 */ /* 0x000fc80007800008 */
[----:B------:R-:W-:-:S04]  /*07b0*/  IMAD.WIDE.U32 R8, R13, R20, RZ ;  /* 0x000000140d087225 */ /* 0x000fc800078e00ff */
[----:B------:R-:W-:Y:S01]  /*07c0*/  IMAD.X R13, RZ, RZ, RZ, P0 ;  /* 0x000000ffff0d7224 */ /* 0x000fe200000e06ff */
[----:B------:R-:W-:Y:S01]  /*07d0*/  IADD3 RZ, P0, R9, R10, RZ ;  /* 0x0000000a09ff7210 */ /* 0x000fe20007f1e0ff */
[----:B------:R-:W-:-:S04]  /*07e0*/  IMAD.MOV.U32 R12, RZ, RZ, R11 ;  /* 0x000000ffff0c7224 */ /* 0x000fc800078e000b */
[----:B------:R-:W-:-:S08]  /*07f0*/  IMAD.WIDE.U32.X R8, R15, R21, R12, P0 ;  /* 0x000000150f087225 */ /* 0x000fd000000e040c */
.L_x_5:
[-CC-:B------:R-:W-:Y:S01]  /*0800*/  SHF.R.U64 R25, R8, R0.reuse, R9.reuse ;  /* 0x0000000008197219 */ /* 0x180fe20000001209 */
[----:B------:R-:W0:Y:S01]  /*0810*/  LDC R12, c[0x0][0x618] ;  /* 0x00018600ff0c7b82 */ /* 0x000e220000000800 */
[----:B------:R-:W-:Y:S01]  /*0820*/  SHF.R.U32.HI R7, RZ, R0, R9 ;  /* 0x00000000ff077219 */ /* 0x000fe20000011609 */
[----:B------:R-:W-:Y:S01]  /*0830*/  ULDC UR4, c[0x0][0x150] ;  /* 0x0000540000047ab9 */ /* 0x000fe20000000800 */
[----:B------:R-:W-:Y:S02]  /*0840*/  IADD3 R11, P0, RZ, -R25, RZ ;  /* 0x80000019ff0b7210 */ /* 0x000fe40007f1e0ff */
[----:B------:R-:W-:-:S03]  /*0850*/  I2FP.F32.U32 R0, R6 ;  /* 0x0000000600007245 */ /* 0x000fc60000201000 */
[----:B------:R-:W1:Y:S01]  /*0860*/  LDC.64 R30, c[0x0][0x640] ;  /* 0x00019000ff1e7b82 */ /* 0x000e620000000a00 */
[----:B------:R-:W-:Y:S02]  /*0870*/  IMAD.X R13, RZ, RZ, ~R7, P0 ;  /* 0x000000ffff0d7224 */ /* 0x000fe400000e0e07 */
[----:B------:R-:W-:Y:S01]  /*0880*/  FMUL R0, R0, UR4 ;  /* 0x0000000400007c20 */ /* 0x000fe20008400000 */
[----:B------:R-:W-:Y:S01]  /*0890*/  IMAD.WIDE.U32 R8, R11, R22, R16 ;  /* 0x000000160b087225 */ /* 0x000fe200078e0010 */
[----:B------:R-:W-:-:S03]  /*08a0*/  ULDC UR4, c[0x0][0x154] ;  /* 0x0000550000047ab9 */ /* 0x000fc60000000800 */
[----:B------:R-:W-:Y:S01]  /*08b0*/  IMAD R10, R13, R22, RZ ;  /* 0x000000160d0a7224 */ /* 0x000fe200078e02ff */
[----:B------:R-:W2:Y:S01]  /*08c0*/  LDC R7, c[0x0][0x144] ;  /* 0x00005100ff077b82 */ /* 0x000ea20000000800 */
[----:B------:R-:W3:Y:S02]  /*08d0*/  F2I.U32.TRUNC.NTZ R0, R0 ;  /* 0x0000000000007305 */ /* 0x000ee4000020f000 */
[----:B------:R-:W-:-:S04]  /*08e0*/  IMAD R11, R11, R23, R10 ;  /* 0x000000170b0b7224 */ /* 0x000fc800078e020a */
[----:B------:R-:W-:Y:S01]  /*08f0*/  IMAD.IADD R9, R9, 0x1, R11 ;  /* 0x0000000109097824 */ /* 0x000fe200078e020b */
[----:B------:R-:W4:Y:S01]  /*0900*/  LDC R24, c[0x0][0x608] ;  /* 0x00018200ff187b82 */ /* 0x000f220000000800 */
[----:B------:R-:W-:-:S03]  /*0910*/  IMAD.MOV.U32 R11, RZ, RZ, -0x1 ;  /* 0xffffffffff0b7424 */ /* 0x000fc600078e00ff */
[-CC-:B0-----:R-:W-:Y:S02]  /*0920*/  SHF.R.U64 R22, R8, R12.reuse, R9.reuse ;  /* 0x0000000c08167219 */ /* 0x181fe40000001209 */
[----:B------:R-:W-:Y:S02]  /*0930*/  I2FP.F32.U32 R8, R5 ;  /* 0x0000000500087245 */ /* 0x000fe40000201000 */
[----:B------:R-:W0:Y:S01]  /*0940*/  LDC R28, c[0x0][0x658] ;  /* 0x00019600ff1c7b82 */ /* 0x000e220000000800 */
[----:B-1----:R-:W-:Y:S01]  /*0950*/  ISETP.NE.U32.AND P0, PT, R30, RZ, PT ;  /* 0x000000ff1e00720c */ /* 0x002fe20003f05070 */
[----:B---3--:R-:W-:Y:S02]  /*0960*/  IMAD.MOV R10, RZ, RZ, -R0 ;  /* 0x000000ffff0a7224 */ /* 0x008fe400078e0a00 */
[----:B------:R-:W-:Y:S01]  /*0970*/  FMUL R8, R8, UR4 ;  /* 0x0000000408087c20 */ /* 0x000fe20008400000 */
[----:B------:R-:W-:Y:S02]  /*0980*/  SHF.R.U32.HI R9, RZ, R12, R9 ;  /* 0x0000000cff097219 */ /* 0x000fe40000011609 */
[----:B------:R-:W-:Y:S01]  /*0990*/  ISETP.NE.AND.EX P0, PT, R31, RZ, PT, P0 ;  /* 0x000000ff1f00720c */ /* 0x000fe20003f05300 */
[----:B------:R1:W3:Y:S01]  /*09a0*/  F2I.U32.TRUNC.NTZ R15, R8 ;  /* 0x00000008000f7305 */ /* 0x0002e2000020f000 */
[----:B------:R-:W1:Y:S01]  /*09b0*/  LDC R20, c[0x0][0x148] ;  /* 0x00005200ff147b82 */ /* 0x000e620000000800 */
[----:B--2---:R-:W-:-:S07]  /*09c0*/  IMAD R0, R7, R10, R6 ;  /* 0x0000000a07007224 */ /* 0x004fce00078e0206 */
[----:B------:R-:W2:Y:S01]  /*09d0*/  LDC R26, c[0x0][0x600] ;  /* 0x00018000ff1a7b82 */ /* 0x000ea20000000800 */
[-CC-:B----4-:R-:W-:Y:S02]  /*09e0*/  SHF.R.U64 R32, R22, R24.reuse, R9.reuse ;  /* 0x0000001816207219 */ /* 0x190fe40000001209 */
[----:B------:R-:W-:Y:S01]  /*09f0*/  SHF.R.U32.HI R7, RZ, R24, R9 ;  /* 0x00000018ff077219 */ /* 0x000fe20000011609 */
[----:B------:R-:W-:-:S04]  /*0a00*/  IMAD.MOV.U32 R9, RZ, RZ, 0x1 ;  /* 0x00000001ff097424 */ /* 0x000fc800078e00ff */
[----:B------:R-:W4:Y:S01]  /*0a10*/  LDC R21, c[0x0][0x648] ;  /* 0x00019200ff157b82 */ /* 0x000f220000000800 */
[-C--:B0-----:R-:W-:Y:S02]  /*0a20*/  SHF.L.U32 R6, R11, R28.reuse, RZ ;  /* 0x0000001c0b067219 */ /* 0x081fe400000006ff */
[--C-:B------:R-:W-:Y:S02]  /*0a30*/  SHF.R.U64 R24, R32, R28, R7.reuse ;  /* 0x0000001c20187219 */ /* 0x100fe40000001207 */
[----:B------:R-:W-:Y:S02]  /*0a40*/  LOP3.LUT R13, RZ, R6, RZ, 0x33, !PT ;  /* 0x00000006ff0d7212 */ /* 0x000fe400078e33ff */
[-C--:B------:R-:W-:Y:S01]  /*0a50*/  SHF.R.U32.HI R7, RZ, R28.reuse, R7 ;  /* 0x0000001cff077219 */ /* 0x080fe20000011607 */
[----:B------:R-:W0:Y:S01]  /*0a60*/  LDC R23, c[0x0][0x638] ;  /* 0x00018e00ff177b82 */ /* 0x000e220000000800 */
[----:B------:R-:W-:Y:S01]  /*0a70*/  SHF.L.U32 R12, R9, R28, RZ ;  /* 0x0000001c090c7219 */ /* 0x000fe200000006ff */
[----:B------:R-:W-:-:S06]  /*0a80*/  IMAD.MOV.U32 R6, RZ, RZ, R24 ;  /* 0x000000ffff067224 */ /* 0x000fcc00078e0018 */
[----:B------:R-:W0:Y:S01]  /*0a90*/  LDC R107, c[0x0][0x610] ;  /* 0x00018400ff6b7b82 */ /* 0x000e220000000800 */
[----:B-1-3--:R-:W-:Y:S05]  /*0aa0*/  @!P0 BRA `(.L_x_6) ;  /* 0x0000000000288947 */ /* 0x00afea0003800000 */
[----:B------:R-:W1:Y:S02]  /*0ab0*/  LDC R11, c[0x0][0x64c] ;  /* 0x00019300ff0b7b82 */ /* 0x000e640000000800 */
[----:B-1----:R-:W-:-:S05]  /*0ac0*/  IADD3 R11, P0, R24, R11, RZ ;  /* 0x0000000b180b7210 */ /* 0x002fca0007f1e0ff */
        /* <DEDUP_REMOVED lines=8> */
.L_x_6:
[----:B----4-:R-:W-:Y:S01]  /*0b50*/  SHF.R.U64 R6, R6, R21, R7 ;  /* 0x0000001506067219 */ /* 0x010fe20000001207 */
[----:B--2---:R-:W-:Y:S01]  /*0b60*/  VIADD R7, R26, 0xffffffff ;  /* 0xffffffff1a077836 */ /* 0x004fe20000000000 */
[----:B------:R-:W-:Y:S01]  /*0b70*/  LOP3.LUT R13, R32, R13, RZ, 0xc0, !PT ;  /* 0x0000000d200d7212 */ /* 0x000fe200078ec0ff */
[----:B------:R-:W-:Y:S02]  /*0b80*/  IMAD.MOV R15, RZ, RZ, -R15 ;  /* 0x000000ffff0f7224 */ /* 0x000fe400078e0a0f */
[----:B------:R-:W-:Y:S02]  /*0b90*/  IMAD.MOV R8, RZ, RZ, -R6 ;  /* 0x000000ffff087224 */ /* 0x000fe400078e0a06 */
[----:B------:R-:W-:Y:S01]  /*0ba0*/  IMAD R13, R12, R6, R13 ;  /* 0x000000060c0d7224 */ /* 0x000fe200078e020d */
[----:B------:R-:W-:Y:S01]  /*0bb0*/  LOP3.LUT R6, R22, R7, RZ, 0xc0, !PT ;  /* 0x0000000716067212 */ /* 0x000fe200078ec0ff */
[----:B------:R-:W-:Y:S02]  /*0bc0*/  @P3 IMAD R0, R20, R15, R5 ;  /* 0x0000000f14003224 */ /* 0x000fe400078e0205 */
[----:B0-----:R-:W-:-:S02]  /*0bd0*/  IMAD R5, R8, R23, R24 ;  /* 0x0000001708057224 */ /* 0x001fc400078e0218 */
[----:B------:R-:W-:Y:S02]  /*0be0*/  IMAD R107, R13, R107, R0 ;  /* 0x0000006b0d6b7224 */ /* 0x000fe400078e0200 */
[----:B------:R-:W-:Y:S02]  /*0bf0*/  IMAD R6, R5, R26, R6 ;  /* 0x0000001a05067224 */ /* 0x000fe400078e0206 */
[----:B------:R-:W-:Y:S02]  /*0c00*/  IMAD.MOV.U32 R0, RZ, RZ, 0x1 ;  /* 0x00000001ff007424 */ /* 0x000fe400078e00ff */
[----:B------:R-:W-:Y:S01]  /*0c10*/  IMAD.MOV.U32 R19, RZ, RZ, R25 ;  /* 0x000000ffff137224 */ /* 0x000fe200078e0019 */
[----:B------:R-:W-:Y:S02]  /*0c20*/  SEL R100, R6, R107, !P3 ;  /* 0x0000006b06647207 */ /* 0x000fe40005800000 */
[----:B------:R-:W-:-:S07]  /*0c30*/  SEL R107, R107, R6, !P3 ;  /* 0x000000066b6b7207 */ /* 0x000fce0005800000 */
.L_x_4:
[----:B------:R-:W-:-:S08]  /*0c40*/  NOP ;  /* 0x0000000000007918 */ /* 0x000fd00000000000 */
[----:B------:R-:W0:Y:S02]  /*0c50*/  USETMAXREG.TRY_ALLOC.CTAPOOL UP0, 0xe8 ;  /* 0x000000e8000079c8 */ /* 0x000e240008000600 */
[----:B0-----:R-:W-:-:S13]  /*0c60*/  PLOP3.LUT P0, PT, PT, PT, UP0, 0x80, 0x0 ;  /* 0x000000000000781c */ /* 0x001fda0003f0f008 */
[----:B------:R-:W-:Y:S05]  /*0c70*/  @!P0 BRA `(.L_x_4) ;  /* 0xfffffffc00f08947 */ /* 0x000fea000383ffff */
[----:B------:R-:W-:Y:S01]  /*0c80*/  ULDC.64 UR4, c[0x0][0x598] ;  /* 0x0001660000047ab9 */ /* 0x000fe20000000a00 */
[----:B------:R-:W-:Y:S01]  /*0c90*/  ULDC.64 UR38, c[0x0][0x208] ;  /* 0x0000820000267ab9 */ /* 0x000fe20000000a00 */
[----:B------:R-:W-:-:S04]  /*0ca0*/  ISETP.NE.U32.AND P0, PT, RZ, UR4, PT ;  /* 0x00000004ff007c0c */ /* 0x000fc8000bf05070 */
[----:B------:R-:W-:-:S13]  /*0cb0*/  ISETP.NE.AND.EX P0, PT, RZ, UR5, PT, P0 ;  /* 0x00000005ff007c0c */ /* 0x000fda000bf05300 */
[----:B------:R-:W-:Y:S05]  /*0cc0*/  @!P0 BRA `(.L_x_7) ;  /* 0x00000000001c8947 */ /* 0x000fea0003800000 */
[----:B------:R-:W0:Y:S02]  /*0cd0*/  LDC.64 R6, c[0x0][0x598] ;  /* 0x00016600ff067b82 */ /* 0x000e240000000a00 */
[----:B0-----:R-:W2:Y:S02]  /*0ce0*/  LDG.E.64 R6, desc[UR38][R6.64] ;  /* 0x0000002606067981 */ /* 0x001ea4000c1e1b00 */
[----:B--2---:R-:W-:-:S04]  /*0cf0*/  ISETP.NE.U32.AND P0, PT, R6, RZ, PT ;  /* 0x000000ff0600720c */ /* 0x004fc80003f05070 */
[----:B------:R-:W-:-:S13]  /*0d00*/  ISETP.NE.AND.EX P0, PT, R7, RZ, PT, P0 ;  /* 0x000000ff0700720c */ /* 0x000fda0003f05300 */
[----:B------:R-:W-:Y:S05]  /*0d10*/  @!P0 BRA `(.L_x_7) ;  /* 0x0000000000088947 */ /* 0x000fea0003800000 */
[----:B------:R0:W5:Y:S01]  /*0d20*/  LD.E R88, desc[UR38][R6.64] ;  /* 0x0000002606587980 */ /* 0x000162000c101900 */
[----:B------:R-:W-:Y:S05]  /*0d30*/  BRA `(.L_x_8) ;  /* 0x0000000000247947 */ /* 0x000fea0003800000 */
.L_x_7:
[----:B------:R-:W-:Y:S02]  /*0d40*/  ULDC.64 UR4, c[0x0][0x588] ;  /* 0x0001620000047ab9 */ /* 0x000fe40000000a00 */
[----:B------:R-:W-:-:S04]  /*0d50*/  ISETP.NE.U32.AND P0, PT, RZ, UR4, PT ;  /* 0x00000004ff007c0c */ /* 0x000fc8000bf05070 */
[----:B------:R-:W-:-:S13]  /*0d60*/  ISETP.NE.AND.EX P0, PT, RZ, UR5, PT, P0 ;  /* 0x00000005ff007c0c */ /* 0x000fda000bf05300 */
[----:B------:R-:W-:Y:S05]  /*0d70*/  @!P0 BRA `(.L_x_9) ;  /* 0x00000000000c8947 */ /* 0x000fea0003800000 */
[----:B------:R-:W0:Y:S02]  /*0d80*/  LDC.64 R88, c[0x0][0x588] ;  /* 0x00016200ff587b82 */ /* 0x000e240000000a00 */
[----:B0-----:R1:W5:Y:S01]  /*0d90*/  LDG.E R88, desc[UR38][R88.64] ;  /* 0x0000002658587981 */ /* 0x001362000c1e1900 */
[----:B------:R-:W-:Y:S05]  /*0da0*/  BRA `(.L_x_8) ;  /* 0x0000000000087947 */ /* 0x000fea0003800000 */
.L_x_9:
[----:B------:R-:W-:Y:S02]  /*0db0*/  ULDC UR4, c[0x0][0x580] ;  /* 0x0001600000047ab9 */ /* 0x000fe40000000800 */
[----:B------:R-:W-:-:S07]  /*0dc0*/  IMAD.U32 R88, RZ, RZ, UR4 ;  /* 0x00000004ff587e24 */ /* 0x000fce000f8e00ff */
.L_x_8:
[----:B------:R-:W-:Y:S02]  /*0dd0*/  ULDC.64 UR4, c[0x0][0x5a0] ;  /* 0x0001680000047ab9 */ /* 0x000fe40000000a00 */
[----:B------:R-:W-:-:S04]  /*0de0*/  ISETP.NE.U32.AND P0, PT, RZ, UR4, PT ;  /* 0x00000004ff007c0c */ /* 0x000fc8000bf05070 */
[----:B------:R-:W-:-:S13]  /*0df0*/  ISETP.NE.AND.EX P0, PT, RZ, UR5, PT, P0 ;  /* 0x00000005ff007c0c */ /* 0x000fda000bf05300 */
[----:B------:R-:W-:Y:S05]  /*0e00*/  @!P0 BRA `(.L_x_10) ;  /* 0x00000000001c8947 */ /* 0x000fea0003800000 */
[----:B0-----:R-:W0:Y:S02]  /*0e10*/  LDC.64 R6, c[0x0][0x5a0] ;  /* 0x00016800ff067b82 */ /* 0x001e240000000a00 */
[----:B0-----:R-:W2:Y:S02]  /*0e20*/  LDG.E.64 R6, desc[UR38][R6.64] ;  /* 0x0000002606067981 */ /* 0x001ea4000c1e1b00 */
[----:B--2---:R-:W-:-:S04]  /*0e30*/  ISETP.NE.U32.AND P0, PT, R6, RZ, PT ;  /* 0x000000ff0600720c */ /* 0x004fc80003f05070 */
[----:B------:R-:W-:-:S13]  /*0e40*/  ISETP.NE.AND.EX P0, PT, R7, RZ, PT, P0 ;  /* 0x000000ff0700720c */ /* 0x000fda0003f05300 */
[----:B------:R-:W-:Y:S05]  /*0e50*/  @!P0 BRA `(.L_x_10) ;  /* 0x0000000000088947 */ /* 0x000fea0003800000 */
[----:B-1----:R0:W5:Y:S01]  /*0e60*/  LD.E R89, desc[UR38][R6.64] ;  /* 0x0000002606597980 */ /* 0x002162000c101900 */
[----:B------:R-:W-:Y:S05]  /*0e70*/  BRA `(.L_x_11) ;  /* 0x0000000000247947 */ /* 0x000fea0003800000 */
.L_x_10:
[----:B------:R-:W-:Y:S02]  /*0e80*/  ULDC.64 UR4, c[0x0][0x590] ;  /* 0x0001640000047ab9 */ /* 0x000fe40000000a00 */
[----:B------:R-:W-:-:S04]  /*0e90*/  ISETP.NE.U32.AND P0, PT, RZ, UR4, PT ;  /* 0x00000004ff007c0c */ /* 0x000fc8000bf05070 */
[----:B------:R-:W-:-:S13]  /*0ea0*/  ISETP.NE.AND.EX P0, PT, RZ, UR5, PT, P0 ;  /* 0x00000005ff007c0c */ /* 0x000fda000bf05300 */
[----:B------:R-:W-:Y:S05]  /*0eb0*/  @!P0 BRA `(.L_x_12) ;  /* 0x00000000000c8947 */ /* 0x000fea0003800000 */
[----:B0-----:R-:W1:Y:S02]  /*0ec0*/  LDC.64 R6, c[0x0][0x590] ;  /* 0x00016400ff067b82 */ /* 0x001e640000000a00 */
[----:B-1----:R1:W5:Y:S01]  /*0ed0*/  LDG.E R89, desc[UR38][R6.64] ;  /* 0x0000002606597981 */ /* 0x002362000c1e1900 */
[----:B------:R-:W-:Y:S05]  /*0ee0*/  BRA `(.L_x_11) ;  /* 0x0000000000087947 */ /* 0x000fea0003800000 */
.L_x_12:
[----:B------:R-:W-:Y:S02]  /*0ef0*/  ULDC UR4, c[0x0][0x584] ;  /* 0x0001610000047ab9 */ /* 0x000fe40000000800 */
[----:B-1----:R-:W-:-:S07]  /*0f00*/  IMAD.U32 R89, RZ, RZ, UR4 ;  /* 0x00000004ff597e24 */ /* 0x002fce000f8e00ff */
.L_x_11:
[----:B------:R-:W-:-:S13]  /*0f10*/  LOP3.LUT P0, RZ, R0, 0xff, RZ, 0xc0, !PT ;  /* 0x000000ff00ff7812 */ /* 0x000fda000780c0ff */
[----:B------:R-:W-:Y:S05]  /*0f20*/  @!P0 EXIT ;  /* 0x000000000000894d */ /* 0x000fea0003800000 */
[----:B------:R-:W2:Y:S01]  /*0f30*/  LDC R91, c[0x0][0x658] ;  /* 0x00019600ff5b7b82 */ /* 0x000ea20000000800 */
[----:B------:R-:W-:Y:S01]  /*0f40*/  ULDC.64 UR6, c[0x0][0x288] ;  /* 0x0000a20000067ab9 */ /* 0x000fe20000000a00 */
[----:B------:R-:W-:Y:S01]  /*0f50*/  LOP3.LUT R14, R14, 0x1, RZ, 0xc0, !PT ;  /* 0x000000010e0e7812 */ /* 0x000fe200078ec0ff */
[----:B------:R-:W-:Y:S01]  /*0f60*/  UIADD3 UR4, UR7, 0x1f, URZ ;  /* 0x0000001f07047890 */ /* 0x000fe2000fffe03f */
[----:B------:R-:W-:Y:S01]  /*0f70*/  SHF.R.U32.HI R0, RZ, 0x2, R3 ;  /* 0x00000002ff007819 */ /* 0x000fe20000011603 */
[----:B------:R-:W-:Y:S01]  /*0f80*/  IMAD.U32 R5, RZ, RZ, UR6 ;  /* 0x00000006ff057e24 */ /* 0x000fe2000f8e00ff */
[----:B------:R-:W-:Y:S01]  /*0f90*/  SHF.R.U32.HI R4, RZ, 0x1, R4 ;  /* 0x00000001ff047819 */ /* 0x000fe20000011604 */
[----:B------:R-:W-:Y:S01]  /*0fa0*/  USHF.R.S32.HI UR5, URZ, 0x1f, UR4 ;  /* 0x0000001f3f057899 */ /* 0x000fe20008011404 */
[----:B------:R-:W3:Y:S01]  /*0fb0*/  LDC.64 R94, c[0x0][0x5c8] ;  /* 0x00017200ff5e7b82 */ /* 0x000ee20000000a00 */
[----:B------:R-:W-:Y:S01]  /*0fc0*/  LOP3.LUT R90, R3, 0x3, RZ, 0xc0, !PT ;  /* 0x00000003035a7812 */ /* 0x000fe200078ec0ff */
[----:B01----:R-:W-:Y:S01]  /*0fd0*/  IMAD.SHL.U32 R7, R14, 0x40, RZ ;  /* 0x000000400e077824 */ /* 0x003fe200078e00ff */
[----:B------:R-:W-:Y:S01]  /*0fe0*/  LOP3.LUT R0, R0, 0x7, RZ, 0xc0, !PT ;  /* 0x0000000700007812 */ /* 0x000fe200078ec0ff */
[----:B------:R-:W-:Y:S01]  /*0ff0*/  ULEA.HI UR5, UR5, UR4, URZ, 0x5 ;  /* 0x0000000405057291 */ /* 0x000fe2000f8f283f */
[----:B------:R-:W-:Y:S01]  /*1000*/  LOP3.LUT R23, R4, 0x30, RZ, 0xc0, !PT ;  /* 0x0000003004177812 */ /* 0x000fe200078ec0ff */
[----:B------:R-:W-:Y:S01]  /*1010*/  IMAD R90, R90, -0x2, R5 ;  /* 0xfffffffe5a5a7824 */ /* 0x000fe200078e0205 */
[--C-:B------:R-:W-:Y:S01]  /*1020*/  LOP3.LUT R22, R7, 0x40, R0.reuse, 0xe2, !PT ;  /* 0x0000004007167812 */ /* 0x100fe200078ee200 */
[----:B------:R-:W-:Y:S01]  /*1030*/  USHF.R.S32.HI UR43, URZ, 0x5, UR5 ;  /* 0x000000053f2b7899 */ /* 0x000fe20008011405 */
[----:B------:R-:W-:Y:S01]  /*1040*/  IADD3 R5, RZ, -R23, -R0 ;  /* 0x80000017ff057210 */ /* 0x000fe20007ffe800 */
[----:B------:R-:W-:Y:S01]  /*1050*/  IMAD.MOV.U32 R0, RZ, RZ, -0x1 ;  /* 0xffffffffff007424 */ /* 0x000fe200078e00ff */
[C---:B------:R-:W-:Y:S01]  /*1060*/  LOP3.LUT R97, R3.reuse, 0x80, RZ, 0xc0, !PT ;  /* 0x0000008003617812 */ /* 0x040fe200078ec0ff */
[----:B------:R-:W-:Y:S01]  /*1070*/  IMAD.MOV.U32 R4, RZ, RZ, 0x1 ;  /* 0x00000001ff047424 */ /* 0x000fe200078e00ff */
[----:B------:R-:W-:Y:S01]  /*1080*/  UISETP.LT.AND UP0, UPT, UR43, 0x1, UPT ;  /* 0x000000012b00788c */ /* 0x000fe2000bf01270 */
[----:B------:R-:W-:Y:S01]  /*1090*/  IMAD R5, R14, -0x40, R5 ;  /* 0xffffffc00e057824 */ /* 0x000fe200078e0205 */
[----:B------:R-:W-:Y:S01]  /*10a0*/  ULDC UR4, c[0x0][0x284] ;  /* 0x0000a10000047ab9 */ /* 0x000fe20000000800 */
[----:B--2---:R-:W-:Y:S01]  /*10b0*/  SHF.L.U32 R0, R0, R91, RZ ;  /* 0x0000005b00007219 */ /* 0x004fe200000006ff */
[----:B------:R-:W-:Y:S01]  /*10c0*/  USEL UR44, UR43, 0x1, UP0 ;  /* 0x000000012b2c7887 */ /* 0x000fe20008000000 */
[----:B------:R-:W-:Y:S01]  /*10d0*/  LOP3.LUT R22, R22, R23, RZ, 0xfc, !PT ;  /* 0x0000001716167212 */ /* 0x000fe200078efcff */
[----:B------:R-:W-:Y:S01]  /*10e0*/  IMAD.SHL.U32 R96, R3, 0x2, RZ ;  /* 0x0000000203607824 */ /* 0x000fe200078e00ff */
[----:B------:R-:W-:Y:S01]  /*10f0*/  SHF.L.U32 R91, R4, R91, RZ ;  /* 0x0000005b045b7219 */ /* 0x000fe200000006ff */
[----:B------:R-:W-:Y:S01]  /*1100*/  VIADD R99, R5, UR4 ;  /* 0x0000000405637c36 */ /* 0x000fe20008000000 */
[----:B------:R-:W-:Y:S01]  /*1110*/  LOP3.LUT R112, R18, 0x1, RZ, 0xfc, !PT ;  /* 0x0000000112707812 */ /* 0x000fe200078efcff */
[----:B------:R-:W-:Y:S01]  /*1120*/  IMAD.MOV.U32 R23, RZ, RZ, RZ ;  /* 0x000000ffff177224 */ /* 0x000fe200078e00ff */
[C-C-:B---3--:R-:W-:Y:S01]  /*1130*/  SHF.L.U64.HI R92, R94.reuse, 0x7, R95.reuse ;  /* 0x000000075e5c7819 */ /* 0x148fe2000001025f */
[----:B------:R-:W-:Y:S01]  /*1140*/  UIADD3 UR44, UR43, -UR44, URZ ;  /* 0x8000002c2b2c7290 */ /* 0x000fe2000fffe03f */
[C---:B------:R-:W-:Y:S01]  /*1150*/  SHF.L.U64.HI R93, R94.reuse, 0x3, R95 ;  /* 0x000000035e5d7819 */ /* 0x040fe2000001025f */
[C---:B------:R-:W-:Y:S01]  /*1160*/  IMAD.SHL.U32 R95, R94.reuse, 0x80, RZ ;  /* 0x000000805e5f7824 */ /* 0x040fe200078e00ff */
[----:B------:R-:W-:Y:S01]  /*1170*/  SHF.R.U32.HI R97, RZ, 0x7, R97 ;  /* 0x00000007ff617819 */ /* 0x000fe20000011661 */
[----:B------:R-:W-:Y:S01]  /*1180*/  IMAD.SHL.U32 R94, R94, 0x8, RZ ;  /* 0x000000085e5e7824 */ /* 0x000fe200078e00ff */
[----:B------:R-:W-:Y:S01]  /*1190*/  LOP3.LUT R98, RZ, R0, RZ, 0x33, !PT ;  /* 0x00000000ff627212 */ /* 0x000fe200078e33ff */
[----:B------:R-:W-:Y:S01]  /*11a0*/  UMOV UR40, URZ ;  /* 0x0000003f00287c82 */ /* 0x000fe20008000000 */
[----:B------:R-:W-:-:S05]  /*11b0*/  UMOV UR41, URZ ;  /* 0x0000003f00297c82 */ /* 0x000fca0008000000 */
.L_x_156:
[----:B0-----:R-:W0:Y:S01]  /*11c0*/  SHFL.IDX PT, R0, R97, RZ, 0x1f ;  /* 0x00001fff61007589 */ /* 0x001e2200000e0000 */
[----:B-1----:R-:W1:Y:S01]  /*11d0*/  S2UR UR7, SR_CgaCtaId ;  /* 0x00000000000779c3 */ /* 0x002e620000008800 */
[----:B------:R-:W-:Y:S01]  /*11e0*/  UMOV UR6, 0x400 ;  /* 0x0000040000067882 */ /* 0x000fe20000000000 */
[----:B0-----:R-:W-:Y:S01]  /*11f0*/  R2UR UR4, R0 ;  /* 0x00000000000472ca */ /* 0x001fe200000e0000 */
[----:B-1----:R-:W-:-:S12]  /*1200*/  ULEA UR46, UR7, UR6, 0x18 ;  /* 0x00000006072e7291 */ /* 0x002fd8000f8ec03f */
[----:B------:R-:W-:-:S04]  /*1210*/  ULEA.HI UR5, UR4, UR4, URZ, 0x1 ;  /* 0x0000000404057291 */ /* 0x000fc8000f8f083f */
[----:B------:R-:W-:-:S04]  /*1220*/  ULOP3.LUT UR5, UR5, 0xffffe, URZ, 0xc0, !UPT ;  /* 0x000ffffe05057892 */ /* 0x000fc8000f8ec03f */
[----:B------:R-:W-:-:S03]  /*1230*/  UIADD3 UR5, UR4, -UR5, URZ ;  /* 0x8000000504057290 */ /* 0x000fc6000fffe03f */
[----:B------:R-:W-:Y:S01]  /*1240*/  ULDC UR4, c[0x0][0x28c] ;  /* 0x0000a30000047ab9 */ /* 0x000fe20000000800 */
[----:B------:R-:W-:Y:S01]  /*1250*/  ULEA UR5, UR5, UR46, 0xc ;  /* 0x0000002e05057291 */ /* 0x000fe2000f8e603f */
[----:B------:R-:W-:-:S03]  /*1260*/  ISETP.LT.AND P0, PT, RZ, UR4, PT ;  /* 0x00000004ff007c0c */ /* 0x000fc6000bf01270 */
[----:B------:R-:W-:-:S04]  /*1270*/  UIADD3 UR5, UR5, 0x100, URZ ;  /* 0x0000010005057890 */ /* 0x000fc8000fffe03f */
[----:B------:R-:W-:-:S04]  /*1280*/  USHF.R.U32.HI UR5, URZ, 0x4, UR5 ;  /* 0x000000043f057899 */ /* 0x000fc80008011605 */
[----:B------:R-:W-:-:S04]  /*1290*/  ULOP3.LUT UR5, UR5, 0x3fff, URZ, 0xc0, !UPT ;  /* 0x00003fff05057892 */ /* 0x000fc8000f8ec03f */
[----:B------:R-:W-:Y:S01]  /*12a0*/  ULOP3.LUT UR45, UR5, 0x10000, URZ, 0xfc, !UPT ;  /* 0x00010000052d7892 */ /* 0x000fe2000f8efc3f */
[----:B--2345:R-:W-:Y:S11]  /*12b0*/  @P0 BRA `(.L_x_13) ;  /* 0x0000000000400947 */ /* 0x03cff60003800000 */
[----:B------:R-:W-:Y:S01]  /*12c0*/  MOV R0, 0x0 ;  /* 0x0000000000007802 */ /* 0x000fe20000000f00 */
[----:B------:R-:W-:Y:S01]  /*12d0*/  ULDC.64 UR4, c[0x4][0x68] ;  /* 0x01001a0000047ab9 */ /* 0x000fe20000000a00 */
[----:B------:R-:W-:Y:S01]  /*12e0*/  ULDC.64 UR6, c[0x4][0x8] ;  /* 0x0100020000067ab9 */ /* 0x000fe20000000a00 */
[----:B------:R-:W-:Y:S01]  /*12f0*/  IMAD.U32 R4, RZ, RZ, UR4 ;  /* 0x00000004ff047e24 */ /* 0x000fe2000f8e00ff */
[----:B------:R0:W1:Y:S01]  /*1300*/  LDC.64 R14, c[0x4][R0] ;  /* 0x01000000000e7b82 */ /* 0x0000620000000a00 */
[----:B------:R-:W-:Y:S01]  /*1310*/  IMAD.U32 R5, RZ, RZ, UR5 ;  /* 0x00000005ff057e24 */ /* 0x000fe2000f8e00ff */
[----:B------:R-:W-:Y:S01]  /*1320*/  ULDC.64 UR4, c[0x4][0x70] ;  /* 0x01001c0000047ab9 */ /* 0x000fe20000000a00 */
[----:B------:R-:W-:Y:S02]  /*1330*/  IMAD.U32 R10, RZ, RZ, UR6 ;  /* 0x00000006ff0a7e24 */ /* 0x000fe4000f8e00ff */
[----:B------:R-:W-:Y:S02]  /*1340*/  IMAD.U32 R6, RZ, RZ, UR4 ;  /* 0x00000004ff067e24 */ /* 0x000fe4000f8e00ff */
[----:B------:R-:W-:-:S02]  /*1350*/  IMAD.U32 R7, RZ, RZ, UR5 ;  /* 0x00000005ff077e24 */ /* 0x000fc4000f8e00ff */
[----:B------:R-:W-:Y:S02]  /*1360*/  IMAD.U32 R11, RZ, RZ, UR7 ;  /* 0x00000007ff0b7e24 */ /* 0x000fe4000f8e00ff */
[----:B------:R-:W-:Y:S02]  /*1370*/  IMAD.MOV.U32 R8, RZ, RZ, 0x1e1 ;  /* 0x000001e1ff087424 */ /* 0x000fe400078e00ff */
[----:B------:R-:W-:Y:S02]  /*1380*/  IMAD.MOV.U32 R12, RZ, RZ, 0x1 ;  /* 0x00000001ff0c7424 */ /* 0x000fe400078e00ff */
[----:B0-----:R-:W-:-:S07]  /*1390*/  IMAD.MOV.U32 R13, RZ, RZ, RZ ;  /* 0x000000ffff0d7224 */ /* 0x001fce00078e00ff */
[----:B------:R-:W-:-:S07]  /*13a0*/  LEPC R20, `(.L_x_13) ;  /* 0x000000001014794e */ /* 0x000fce0000000000 */
[----:B-1---5:R-:W-:Y:S05]  /*13b0*/  CALL.ABS.NOINC R14 ;  /* 0x000000000e007343 */ /* 0x022fea0003c00000 */
.L_x_13:
[----:B------:R-:W-:-:S13]  /*13c0*/  ISETP.NE.AND P0, PT, R112, 0x3, PT ;  /* 0x000000037000780c */ /* 0x000fda0003f05270 */
[----:B------:R-:W-:Y:S05]  /*13d0*/  @!P0 BRA `(.L_x_14) ;  /* 0x0000000000048947 */ /* 0x000fea0003800000 */
[----:B------:R-:W-:Y:S01]  /*13e0*/  BPT.TRAP 0x1 ;  /* 0x000000040000795c */ /* 0x000fe20000300000 */
.L_x_14:
[----:B------:R-:W-:Y:S02]  /*13f0*/  IMAD.U32 R3, RZ, RZ, UR41 ;  /* 0x00000029ff037e24 */ /* 0x000fe4000f8e00ff */
[----:B------:R-:W-:-:S03]  /*1400*/  IMAD.U32 R0, RZ, RZ, UR40 ;  /* 0x00000028ff007e24 */ /* 0x000fc6000f8e00ff */
[----:B------:R-:W-:Y:S02]  /*1410*/  LEA R3, R3, UR46, 0x3 ;  /* 0x0000002e03037c11 */ /* 0x000fe4000f8e18ff */
[----:B------:R-:W-:-:S04]  /*1420*/  SHF.L.U32 R0, R0, 0x1f, RZ ;  /* 0x0000001f00007819 */ /* 0x000fc800000006ff */
[----:B------:R0:W1:Y:S01]  /*1430*/  SYNCS.PHASECHK.TRANS64.TRYWAIT P1, [R3+URZ], R0 ;  /* 0x00000000030075a7 */ /* 0x000062000802017f */
[----:B------:R-:W-:Y:S05]  /*1440*/  @!P0 BRA `(.L_x_15) ;  /* 0x0000000000048947 */ /* 0x000fea0003800000 */
[----:B------:R-:W-:Y:S01]  /*1450*/  BPT.TRAP 0x1 ;  /* 0x000000040000795c */ /* 0x000fe20000300000 */
.L_x_15:
[----:B------:R-:W-:-:S05]  /*1460*/  IMAD.U32 R4, RZ, RZ, UR44 ;  /* 0x0000002cff047e24 */ /* 0x000fca000f8e00ff */
[----:B------:R-:W-:Y:S01]  /*1470*/  ISETP.GE.AND P2, PT, R4, 0x1, PT ;  /* 0x000000010400780c */ /* 0x000fe20003f46270 */
[----:B-1----:R-:W-:-:S12]  /*1480*/  @P1 BRA `(.L_x_16) ;  /* 0x0000000000081947 */ /* 0x002fd80003800000 */
[----:B------:R-:W1:Y:S02]  /*1490*/  SYNCS.PHASECHK.TRANS64.TRYWAIT P1, [R3+URZ], R0 ;  /* 0x00000000030075a7 */ /* 0x000e64000802017f */
[----:B-1----:R-:W-:Y:S05]  /*14a0*/  @!P1 BRA `(.L_x_17) ;  /* 0x0000007000349947 */ /* 0x002fea0003800000 */
.L_x_16:
[----:B------:R-:W-:Y:S05]  /*14b0*/  WARPSYNC.ALL ;  /* 0x0000000000007948 */ /* 0x000fea0003800000 */
[----:B------:R-:W-:Y:S01]  /*14c0*/  UIADD3 UR4, UR46, 0xc100, URZ ;  /* 0x0000c1002e047890 */ /* 0x000fe2000fffe03f */
[----:B------:R-:W-:Y:S01]  /*14d0*/  WARPGROUP.ARRIVE ;  /* 0x00000000000079c5 */ /* 0x000fe20000000000 */
[----:B------:R-:W-:Y:S02]  /*14e0*/  ULEA UR10, UR41, UR45, 0xa ;  /* 0x0000002d290a7291 */ /* 0x000fe4000f8e503f */
[----:B------:R-:W-:Y:S01]  /*14f0*/  USHF.R.U32.HI UR4, URZ, 0x4, UR4 ;  /* 0x000000043f047899 */ /* 0x000fe20008011604 */
[----:B------:R-:W-:Y:S01]  /*1500*/  UMOV UR5, 0x80000020 ;  /* 0x8000002000057882 */ /* 0x000fe20000000000 */
[----:B------:R-:W-:-:S02]  /*1510*/  UMOV UR7, 0x80000020 ;  /* 0x8000002000077882 */ /* 0x000fc40000000000 */
[----:B------:R-:W-:Y:S02]  /*1520*/  ULOP3.LUT UR4, UR4, 0x3fff, URZ, 0xc0, !UPT ;  /* 0x00003fff04047892 */ /* 0x000fe4000f8ec03f */
[----:B------:R-:W-:Y:S02]  /*1530*/  UIADD3 UR11, UR10, 0x200, URZ ;  /* 0x000002000a0b7890 */ /* 0x000fe4000fffe03f */
[----:B------:R-:W-:-:S03]  /*1540*/  ULOP3.LUT UR8, UR4, 0x10000, URZ, 0xfc, !UPT ;  /* 0x0001000004087892 */ /* 0x000fc6000f8efc3f */
[----:B------:R-:W-:Y:S01]  /*1550*/  UMOV UR4, UR10 ;  /* 0x0000000a00047c82 */ /* 0x000fe20008000000 */
[----:B------:R-:W-:-:S07]  /*1560*/  ULEA UR9, UR41, UR8, 0x8 ;  /* 0x0000000829097291 */ /* 0x000fce000f8e403f */
[----:B------:R-:W-:Y:S02]  /*1570*/  UMOV UR6, UR9 ;  /* 0x0000000900067c82 */ /* 0x000fe40008000000 */
[----:B------:R-:W-:Y:S01]  /*1580*/  HGMMA.64x64x16.F32.BF16 R56, gdesc[UR4], RZ, !UPT, gsb0 ;  /* 0x00e00000043879f0 */ /* 0x000fe2000c0018ff */
[----:B------:R-:W-:Y:S01]  /*1590*/  UMOV UR4, UR11 ;  /* 0x0000000b00047c82 */ /* 0x000fe20008000000 */
[----:B------:R-:W-:Y:S01]  /*15a0*/  UMOV UR5, 0x80000020 ;  /* 0x8000002000057882 */ /* 0x000fe20000000000 */
[----:B------:R-:W-:Y:S02]  /*15b0*/  WARPGROUP.DEPBAR.LE gsb0, 0x0 ;  /* 0x00008000000079c5 */ /* 0x000fe40000010000 */
[----:B------:R-:W-:-:S06]  /*15c0*/  WARPGROUP.ARRIVE ;  /* 0x00000000000079c5 */ /* 0x000fcc0000000000 */
[----:B------:R-:W-:Y:S01]  /*15d0*/  HGMMA.64x64x16.F32.BF16 R24, gdesc[UR4], RZ, !UPT, gsb0 ;  /* 0x00e00000041879f0 */ /* 0x000fe2000c0018ff */
[----:B------:R-:W-:Y:S02]  /*15e0*/  UIADD3 UR4, UR10, 0x2, URZ ;  /* 0x000000020a047890 */ /* 0x000fe4000fffe03f */
[----:B------:R-:W-:Y:S01]  /*15f0*/  UIADD3 UR6, UR9, 0x2, URZ ;  /* 0x0000000209067890 */ /* 0x000fe2000fffe03f */
[----:B------:R-:W-:Y:S01]  /*1600*/  UMOV UR5, 0x80000020 ;  /* 0x8000002000057882 */ /* 0x000fe20000000000 */
[----:B------:R-:W-:Y:S01]  /*1610*/  UMOV UR7, 0x80000020 ;  /* 0x8000002000077882 */ /* 0x000fe20000000000 */
[----:B------:R-:W-:Y:S01]  /*1620*/  UIADD3 UR10, UR10, 0x202, URZ ;  /* 0x000002020a0a7890 */ /* 0x000fe2000fffe03f */
[----:B------:R-:W-:Y:S02]  /*1630*/  WARPGROUP.DEPBAR.LE gsb0, 0x0 ;  /* 0x00008000000079c5 */ /* 0x000fe40000010000 */
[----:B------:R-:W-:-:S06]  /*1640*/  WARPGROUP.ARRIVE ;  /* 0x00000000000079c5 */ /* 0x000fcc0000000000 */
[----:B------:R-:W-:Y:S01]  /*1650*/  HGMMA.64x64x16.F32.BF16 R56, gdesc[UR4], R56, gsb0 ;  /* 0x00e00000043879f0 */ /* 0x000fe20008001838 */
[----:B------:R-:W-:Y:S01]  /*1660*/  UMOV UR4, UR10 ;  /* 0x0000000a00047c82 */ /* 0x000fe20008000000 */
[----:B------:R-:W-:Y:S01]  /*1670*/  UMOV UR5, 0x80000020 ;  /* 0x8000002000057882 */ /* 0x000fe20000000000 */
[----:B------:R-:W-:Y:S02]  /*1680*/  WARPGROUP.DEPBAR.LE gsb0, 0x0 ;  /* 0x00008000000079c5 */ /* 0x000fe40000010000 */
[----:B------:R-:W-:-:S06]  /*1690*/  WARPGROUP.ARRIVE ;  /* 0x00000000000079c5 */ /* 0x000fcc0000000000 */
[----:B------:R-:W-:Y:S03]  /*16a0*/  HGMMA.64x64x16.F32.BF16 R24, gdesc[UR4], R24, gsb0 ;  /* 0x00e00000041879f0 */ /* 0x000fe60008001818 */
[----:B------:R-:W-:Y:S02]  /*16b0*/  WARPGROUP.DEPBAR.LE gsb0, 0x0 ;  /* 0x00008000000079c5 */ /* 0x000fe40000010000 */
[----:B------:R-:W-:Y:S05]  /*16c0*/  @!P2 BRA `(.L_x_18) ;  /* 0x000000040014a947 */ /* 0x000fea0003800000 */
[----:B------:R-:W-:Y:S01]  /*16d0*/  UIADD3 UR4, UR41, 0x1, URZ ;  /* 0x0000000129047890 */ /* 0x000fe2000fffe03f */
[----:B01----:R-:W-:Y:S01]  /*16e0*/  IMAD.U32 R0, RZ, RZ, UR44 ;  /* 0x0000002cff007e24 */ /* 0x003fe2000f8e00ff */
[----:B------:R-:W-:Y:S02]  /*16f0*/  UMOV UR10, UR41 ;  /* 0x00000029000a7c82 */ /* 0x000fe40008000000 */
[----:B------:R-:W-:-:S04]  /*1700*/  UISETP.NE.AND UP0, UPT, UR4, 0x3, UPT ;  /* 0x000000030400788c */ /* 0x000fc8000bf05270 */
[----:B------:R-:W-:Y:S02]  /*1710*/  USEL UR5, URZ, 0x1, UP0 ;  /* 0x000000013f057887 */ /* 0x000fe40008000000 */
[----:B------:R-:W-:Y:S02]  /*1720*/  USEL UR9, UR4, URZ, UP0 ;  /* 0x0000003f04097287 */ /* 0x000fe40008000000 */
[----:B------:R-:W-:-:S06]  /*1730*/  ULOP3.LUT UR5, UR40, UR5, URZ, 0x3c, !UPT ;  /* 0x0000000528057292 */ /* 0x000fcc000f8e3c3f */
[----:B------:R-:W-:-:S07]  /*1740*/  IMAD.U32 R5, RZ, RZ, UR5 ;  /* 0x00000005ff057e24 */ /* 0x000fce000f8e00ff */
.L_x_25:
[----:B01----:R-:W-:Y:S05]  /*1750*/  @!P0 BRA `(.L_x_19) ;  /* 0x0000000000048947 */ /* 0x003fea0003800000 */
[----:B------:R-:W-:Y:S01]  /*1760*/  BPT.TRAP 0x1 ;  /* 0x000000040000795c */ /* 0x000fe20000300000 */
.L_x_19:
[----:B------:R-:W0:Y:S01]  /*1770*/  S2UR UR5, SR_CgaCtaId ;  /* 0x00000000000579c3 */ /* 0x000e220000008800 */
[----:B------:R-:W-:Y:S01]  /*1780*/  UMOV UR4, 0x400 ;  /* 0x0000040000047882 */ /* 0x000fe20000000000 */
[----:B------:R-:W-:Y:S01]  /*1790*/  SHF.L.U32 R3, R5, 0x1f, RZ ;  /* 0x0000001f05037819 */ /* 0x000fe200000006ff */
[----:B0-----:R-:W-:-:S04]  /*17a0*/  ULEA UR14, UR5, UR4, 0x18 ;  /* 0x00000004050e7291 */ /* 0x001fc8000f8ec03f */
[----:B------:R-:W-:-:S09]  /*17b0*/  ULEA UR4, UR9, UR14, 0x3 ;  /* 0x0000000e09047291 */ /* 0x000fd2000f8e183f */
[----:B------:R0:W1:Y:S01]  /*17c0*/  SYNCS.PHASECHK.TRANS64.TRYWAIT P1, [UR4], R3 ;  /* 0x00000003ff0075a7 */ /* 0x0000620008020144 */
[----:B------:R-:W-:Y:S05]  /*17d0*/  @!P0 BRA `(.L_x_20) ;  /* 0x0000000000048947 */ /* 0x000fea0003800000 */
[----:B------:R-:W-:Y:S01]  /*17e0*/  BPT.TRAP 0x1 ;  /* 0x000000040000795c */ /* 0x000fe20000300000 */
.L_x_20:
[----:B-1----:R-:W-:Y:S05]  /*17f0*/  @P1 BRA `(.L_x_21) ;  /* 0x0000000000081947 */ /* 0x002fea0003800000 */
[----:B------:R-:W1:Y:S02]  /*1800*/  SYNCS.PHASECHK.TRANS64.TRYWAIT P1, [UR4], R3 ;  /* 0x00000003ff0075a7 */ /* 0x000e640008020144 */
[----:B-1----:R-:W-:Y:S05]  /*1810*/  @!P1 BRA `(.L_x_22) ;  /* 0x0000006c006c9947 */ /* 0x002fea0003800000 */
.L_x_21:
[----:B------:R-:W-:Y:S01]  /*1820*/  ULEA UR11, UR9, UR8, 0x8 ;  /* 0x00000008090b7291 */ /* 0x000fe2000f8e403f */
[----:B------:R-:W-:Y:S01]  /*1830*/  WARPGROUP.ARRIVE ;  /* 0x00000000000079c5 */ /* 0x000fe20000000000 */
[----:B------:R-:W-:Y:S01]  /*1840*/  ULEA UR12, UR9, UR45, 0xa ;  /* 0x0000002d090c7291 */ /* 0x000fe2000f8e503f */
[----:B------:R-:W-:Y:S01]  /*1850*/  UMOV UR7, 0x80000020 ;  /* 0x8000002000077882 */ /* 0x000fe20000000000 */
[----:B------:R-:W-:Y:S02]  /*1860*/  UMOV UR5, 0x80000020 ;  /* 0x8000002000057882 */ /* 0x000fe40000000000 */
[----:B------:R-:W-:Y:S01]  /*1870*/  UIADD3 UR13, UR12, 0x200, URZ ;  /* 0x000002000c0d7890 */ /* 0x000fe2000fffe03f */
[----:B------:R-:W-:Y:S02]  /*1880*/  UMOV UR6, UR11 ;  /* 0x0000000b00067c82 */ /* 0x000fe40008000000 */
[----:B------:R-:W-:Y:S02]  /*1890*/  UMOV UR4, UR12 ;  /* 0x0000000c00047c82 */ /* 0x000fe40008000000 */
[----:B------:R-:W-:Y:S01]  /*18a0*/  HGMMA.64x64x16.F32.BF16 R56, gdesc[UR4], R56, gsb0 ;  /* 0x00e00000043879f0 */ /* 0x000fe20008001838 */
[----:B------:R-:W-:Y:S01]  /*18b0*/  UMOV UR5, 0x80000020 ;  /* 0x8000002000057882 */ /* 0x000fe20000000000 */
[----:B------:R-:W-:Y:S01]  /*18c0*/  UMOV UR4, UR13 ;  /* 0x0000000d00047c82 */ /* 0x000fe20008000000 */
[----:B------:R-:W-:-:S02]  /*18d0*/  WARPGROUP.DEPBAR.LE gsb0, 0x0 ;  /* 0x00008000000079c5 */ /* 0x000fc40000010000 */
[----:B------:R-:W-:-:S06]  /*18e0*/  WARPGROUP.ARRIVE ;  /* 0x00000000000079c5 */ /* 0x000fcc0000000000 */
[----:B------:R-:W-:Y:S01]  /*18f0*/  HGMMA.64x64x16.F32.BF16 R24, gdesc[UR4], R24, gsb0 ;  /* 0x00e00000041879f0 */ /* 0x000fe20008001818 */
        /* <DEDUP_REMOVED lines=15> */
[----:B------:R-:W-:Y:S01]  /*19f0*/  BPT.TRAP 0x1 ;  /* 0x000000040000795c */ /* 0x000fe20000300000 */
.L_x_23:
[----:B------:R-:W-:Y:S01]  /*1a00*/  ULEA UR4, UR10, UR14, 0x3 ;  /* 0x0000000e0a047291 */ /* 0x000fe2000f8e183f */
[----:B------:R-:W-:-:S03]  /*1a10*/  ISETP.GT.U32.AND P1, PT, R18, 0x1, PT ;  /* 0x000000011200780c */ /* 0x000fc60003f24070 */
[----:B------:R-:W-:-:S04]  /*1a20*/  UIADD3 UR4, UR4, 0x18, URZ ;  /* 0x0000001804047890 */ /* 0x000fc8000fffe03f */
[----:B------:R-:W-:-:S09]  /*1a30*/  UPRMT UR4, URZ, 0x654, UR4 ;  /* 0x000006543f047896 */ /* 0x000fd20008000004 */
[----:B------:R-:W-:Y:S01]  /*1a40*/  SYNCS.ARRIVE.TRANS64.RED.A1T0 RZ, [UR4], RZ ;  /* 0x000000ffffff79a7 */ /* 0x000fe20008100404 */
[----:B------:R-:W-:Y:S05]  /*1a50*/  @P1 BRA `(.L_x_24) ;  /* 0x0000000000041947 */ /* 0x000fea0003800000 */
[----:B------:R-:W-:Y:S01]  /*1a60*/  BPT.TRAP 0x1 ;  /* 0x000000040000795c */ /* 0x000fe20000300000 */
.L_x_24:
[----:B------:R-:W-:Y:S01]  /*1a70*/  UIADD3 UR9, UR9, 0x1, URZ ;  /* 0x0000000109097890 */ /* 0x000fe2000fffe03f */
[C---:B------:R-:W-:Y:S01]  /*1a80*/  ISETP.GT.AND P1, PT, R0.reuse, 0x1, PT ;  /* 0x000000010000780c */ /* 0x040fe20003f24270 */
[----:B------:R-:W-:Y:S01]  /*1a90*/  UIADD3 UR10, UR10, 0x1, URZ ;  /* 0x000000010a0a7890 */ /* 0x000fe2000fffe03f */
[----:B------:R-:W-:Y:S01]  /*1aa0*/  VIADD R0, R0, 0xffffffff ;  /* 0xffffffff00007836 */ /* 0x000fe20000000000 */
[----:B------:R-:W-:Y:S02]  /*1ab0*/  UISETP.NE.AND UP0, UPT, UR9, 0x3, UPT ;  /* 0x000000030900788c */ /* 0x000fe4000bf05270 */
[----:B------:R-:W-:Y:S02]  /*1ac0*/  UISETP.NE.AND UP1, UPT, UR10, 0x3, UPT ;  /* 0x000000030a00788c */ /* 0x000fe4000bf25270 */
[----:B------:R-:W-:Y:S02]  /*1ad0*/  USEL UR4, URZ, 0x1, UP0 ;  /* 0x000000013f047887 */ /* 0x000fe40008000000 */
[----:B------:R-:W-:-:S02]  /*1ae0*/  USEL UR9, UR9, URZ, UP0 ;  /* 0x0000003f09097287 */ /* 0x000fc40008000000 */
[----:B------:R-:W-:Y:S02]  /*1af0*/  USEL UR10, UR10, URZ, UP1 ;  /* 0x0000003f0a0a7287 */ /* 0x000fe40008800000 */
[----:B------:R-:W-:Y:S01]  /*1b00*/  LOP3.LUT R5, R5, UR4, RZ, 0x3c, !PT ;  /* 0x0000000405057c12 */ /* 0x000fe2000f8e3cff */
[----:B------:R-:W-:Y:S09]  /*1b10*/  @P1 BRA `(.L_x_25) ;  /* 0xfffffffc000c1947 */ /* 0x000ff2000383ffff */
.L_x_18:
[----:B01----:R-:W0:Y:S02]  /*1b20*/  LDC R0, c[0x0][0x28c] ;  /* 0x0000a300ff007b82 */ /* 0x003e240000000800 */
[----:B0-----:R-:W-:-:S13]  /*1b30*/  ISETP.GE.AND P1, PT, R0, 0x1, PT ;  /* 0x000000010000780c */ /* 0x001fda0003f26270 */
[----:B------:R-:W-:Y:S05]  /*1b40*/  @!P1 BRA `(.L_x_26) ;  /* 0x0000000000409947 */ /* 0x000fea0003800000 */
[----:B------:R-:W-:Y:S05]  /*1b50*/  @!P0 BRA `(.L_x_27) ;  /* 0x0000000000048947 */ /* 0x000fea0003800000 */
[----:B------:R-:W-:Y:S01]  /*1b60*/  BPT.TRAP 0x1 ;  /* 0x000000040000795c */ /* 0x000fe20000300000 */
.L_x_27:
[----:B------:R-:W0:Y:S01]  /*1b70*/  S2UR UR7, SR_CgaCtaId ;  /* 0x00000000000779c3 */ /* 0x000e220000008800 */
[----:B------:R-:W-:Y:S01]  /*1b80*/  UIADD3 UR6, UR44, UR41, URZ ;  /* 0x000000292c067290 */ /* 0x000fe2000fffe03f */
[----:B------:R-:W-:-:S03]  /*1b90*/  ISETP.GT.U32.AND P0, PT, R18, 0x1, PT ;  /* 0x000000011200780c */ /* 0x000fc60003f04070 */
[----:B------:R-:W-:-:S04]  /*1ba0*/  UIMAD.WIDE.U32 UR4, UR6, -0x55555555, URZ ;  /* 0xaaaaaaab060478a5 */ /* 0x000fc8000f8e003f */
[----:B------:R-:W-:-:S03]  /*1bb0*/  USHF.R.U32.HI UR4, URZ, 0x1, UR5 ;  /* 0x000000013f047899 */ /* 0x000fc60008011605 */
[----:B------:R-:W-:Y:S01]  /*1bc0*/  UMOV UR5, 0x400 ;  /* 0x0000040000057882 */ /* 0x000fe20000000000 */
[----:B------:R-:W-:Y:S02]  /*1bd0*/  UIMAD UR6, UR4, -0x3, UR6 ;  /* 0xfffffffd040678a4 */ /* 0x000fe4000f8e0206 */
[----:B0-----:R-:W-:-:S04]  /*1be0*/  ULEA UR5, UR7, UR5, 0x18 ;  /* 0x0000000507057291 */ /* 0x001fc8000f8ec03f */
[----:B------:R-:W-:-:S04]  /*1bf0*/  ULEA UR6, UR6, UR5, 0x3 ;  /* 0x0000000506067291 */ /* 0x000fc8000f8e183f */
[----:B------:R-:W-:-:S04]  /*1c00*/  UIADD3 UR6, UR6, 0x18, URZ ;  /* 0x0000001806067890 */ /* 0x000fc8000fffe03f */
[----:B------:R-:W-:-:S09]  /*1c10*/  UPRMT UR6, URZ, 0x654, UR6 ;  /* 0x000006543f067896 */ /* 0x000fd20008000006 */
[----:B------:R-:W-:Y:S01]  /*1c20*/  SYNCS.ARRIVE.TRANS64.RED.A1T0 RZ, [UR6], RZ ;  /* 0x000000ffffff79a7 */ /* 0x000fe20008100406 */
[----:B------:R-:W-:Y:S05]  /*1c30*/  @P0 BRA `(.L_x_26) ;  /* 0x0000000000040947 */ /* 0x000fea0003800000 */
[----:B------:R-:W-:Y:S01]  /*1c40*/  BPT.TRAP 0x1 ;  /* 0x000000040000795c */ /* 0x000fe20000300000 */
.L_x_26:
[----:B------:R-:W-:Y:S01]  /*1c50*/  IMAD.SHL.U32 R3, R100, 0x40, RZ ;  /* 0x0000004064037824 */ /* 0x000fe200078e00ff */
[----:B------:R-:W-:Y:S01]  /*1c60*/  UIADD3 UR41, UR43, UR41, URZ ;  /* 0x000000292b297290 */ /* 0x000fe2000fffe03f */
[----:B------:R-:W-:Y:S01]  /*1c70*/  SHF.R.S32.HI R21, RZ, 0x1f, R19 ;  /* 0x0000001fff157819 */ /* 0x000fe20000011413 */
[----:B------:R-:W-:Y:S01]  /*1c80*/  ULDC UR7, c[0x0][0x288] ;  /* 0x0000a20000077ab9 */ /* 0x000fe20000000800 */
[----:B------:R-:W-:Y:S01]  /*1c90*/  IMAD.SHL.U32 R6, R107, 0x100, RZ ;  /* 0x000001006b067824 */ /* 0x000fe200078e00ff */
[C---:B------:R-:W-:Y:S01]  /*1ca0*/  LOP3.LUT R8, R3.reuse, 0x6, R96, 0xf8, !PT ;  /* 0x0000000603087812 */ /* 0x040fe200078ef860 */
[----:B------:R-:W-:Y:S01]  /*1cb0*/  UISETP.GT.U32.AND UP0, UPT, UR41, 0x2, UPT ;  /* 0x000000022900788c */ /* 0x000fe2000bf04070 */
[----:B------:R-:W-:Y:S01]  /*1cc0*/  ISETP.GE.AND P0, PT, R3, UR7, PT ;  /* 0x0000000703007c0c */ /* 0x000fe2000bf06270 */
[----:B------:R-:W-:Y:S01]  /*1cd0*/  ULDC.64 UR4, c[0x0][0x5d0] ;  /* 0x0001740000047ab9 */ /* 0x000fe20000000a00 */
[----:B------:R-:W-:Y:S01]  /*1ce0*/  SHF.R.S32.HI R9, RZ, 0x1f, R8 ;  /* 0x0000001fff097819 */ /* 0x000fe20000011408 */
[----:B------:R-:W-:Y:S01]  /*1cf0*/  ULDC UR10, c[0x0][0x284] ;  /* 0x0000a100000a7ab9 */ /* 0x000fe20000000800 */
[----:B------:R-:W-:Y:S01]  /*1d00*/  IMAD R0, R21, UR4, RZ ;  /* 0x0000000415007c24 */ /* 0x000fe2000f8e02ff */
[----:B------:R-:W-:Y:S01]  /*1d10*/  UISETP.LT.U32.AND UP0, UPT, UR43, 0x3, UP0 ;  /* 0x000000032b00788c */ /* 0x000fe20008701070 */
[----:B------:R-:W-:Y:S01]  /*1d20*/  ISETP.GE.OR P0, PT, R6, UR10, P0 ;  /* 0x0000000a06007c0c */ /* 0x000fe20008706670 */
[----:B------:R-:W-:Y:S01]  /*1d30*/  UISETP.GE.U32.AND UP1, UPT, UR43, 0x3, UPT ;  /* 0x000000032b00788c */ /* 0x000fe2000bf26070 */
[C---:B------:R-:W-:Y:S01]  /*1d40*/  IMAD R7, R19.reuse, UR5, R0 ;  /* 0x0000000513077c24 */ /* 0x040fe2000f8e0200 */
[----:B------:R-:W-:Y:S01]  /*1d50*/  USEL UR6, URZ, 0x1, !UP0 ;  /* 0x000000013f067887 */ /* 0x000fe2000c000000 */
[----:B------:R-:W-:Y:S01]  /*1d60*/  IMAD.WIDE.U32 R4, R19, UR4, R8 ;  /* 0x0000000413047c25 */ /* 0x000fe2000f8e0008 */
[----:B------:R-:W-:Y:S01]  /*1d70*/  UIMAD.WIDE.U32 UR4, UR41, -0x55555555, URZ ;  /* 0xaaaaaaab290478a5 */ /* 0x000fe2000f8e003f */
[----:B------:R-:W-:-:S02]  /*1d80*/  ULDC.64 UR8, c[0x0][0x5c8] ;  /* 0x0001720000087ab9 */ /* 0x000fc40000000a00 */
[----:B------:R-:W-:Y:S01]  /*1d90*/  IMAD.WIDE R106, R107, 0x100, R22 ;  /* 0x000001006b6a7825 */ /* 0x000fe200078e0216 */
[----:B------:R-:W-:Y:S02]  /*1da0*/  USHF.R.U32.HI UR4, URZ, 0x1, UR5 ;  /* 0x000000013f047899 */ /* 0x000fe40008011605 */
[----:B------:R-:W-:Y:S01]  /*1db0*/  ULOP3.LUT UR40, UR40, UR6, URZ, 0x3c, !UPT ;  /* 0x0000000628287292 */ /* 0x000fe2000f8e3c3f */
[----:B------:R-:W-:Y:S01]  /*1dc0*/  IMAD R11, R107, UR8, RZ ;  /* 0x000000086b0b7c24 */ /* 0x000fe2000f8e02ff */
[----:B------:R-:W-:Y:S01]  /*1dd0*/  UIMAD UR41, UR4, -0x3, UR41 ;  /* 0xfffffffd042978a4 */ /* 0x000fe2000f8e0229 */
[----:B------:R-:W-:Y:S01]  /*1de0*/  IMAD.IADD R5, R5, 0x1, R7 ;  /* 0x0000000105057824 */ /* 0x000fe200078e0207 */
[----:B------:R-:W-:Y:S01]  /*1df0*/  @UP1 ULOP3.LUT UR40, UR40, 0x1, UR4, 0x78, !UPT ;  /* 0x0000000128281892 */ /* 0x000fe2000f8e7804 */
[C---:B------:R-:W-:Y:S02]  /*1e00*/  IMAD R11, R106.reuse, UR9, R11 ;  /* 0x000000096a0b7c24 */ /* 0x040fe4000f8e020b */
[----:B------:R-:W-:-:S04]  /*1e10*/  IMAD.WIDE.U32 R110, R106, UR8, R4 ;  /* 0x000000086a6e7c25 */ /* 0x000fc8000f8e0004 */
[----:B------:R-:W-:Y:S01]  /*1e20*/  IMAD.MOV.U32 R0, RZ, RZ, -0x1 ;  /* 0xffffffffff007424 */ /* 0x000fe200078e00ff */
[----:B------:R-:W-:Y:S06]  /*1e30*/  @P0 BRA `(.L_x_28) ;  /* 0x0000004c00000947 */ /* 0x000fec0003800000 */
[----:B-----5:R-:W-:Y:S01]  /*1e40*/  FSETP.NEU.AND P1, PT, R89, RZ, PT ;  /* 0x000000ff5900720b */ /* 0x020fe20003f2d000 */
[----:B------:R-:W-:Y:S01]  /*1e50*/  IMAD.IADD R4, R90, 0x1, -R3 ;  /* 0x000000015a047824 */ /* 0x000fe200078e0a03 */
[----:B------:R-:W-:Y:S01]  /*1e60*/  BSSY B0, `(.L_x_28) ;  /* 0x00004bd000007945 */ /* 0x000fe20003800000 */
[----:B------:R-:W-:Y:S02]  /*1e70*/  IMAD.IADD R3, R99, 0x1, -R6 ;  /* 0x0000000163037824 */ /* 0x000fe400078e0a06 */
[----:B------:R-:W-:Y:S01]  /*1e80*/  IMAD.IADD R103, R111, 0x1, R11 ;  /* 0x000000016f677824 */ /* 0x000fe200078e020b */
[----:B------:R-:W-:-:S04]  /*1e90*/  ISETP.GT.AND P6, PT, R4, RZ, PT ;  /* 0x000000ff0400720c */ /* 0x000fc80003fc4270 */
[----:B------:R-:W-:-:S03]  /*1ea0*/  ISETP.GT.AND P0, PT, R3, RZ, P6 ;  /* 0x000000ff0300720c */ /* 0x000fc60003704270 */
[----:B------:R-:W-:Y:S10]  /*1eb0*/  @!P1 BRA `(.L_x_29) ;  /* 0x0000003400709947 */ /* 0x000ff40003800000 */
[----:B------:R-:W0:Y:S01]  /*1ec0*/  LDC.64 R14, c[0x0][0x5b8] ;  /* 0x00016e00ff0e7b82 */ /* 0x000e220000000a00 */
[----:B------:R-:W-:-:S07]  /*1ed0*/  ULDC.64 UR4, c[0x0][0x5c0] ;  /* 0x0001700000047ab9 */ /* 0x000fce0000000a00 */
[----:B------:R-:W1:Y:S08]  /*1ee0*/  LDC.64 R104, c[0x0][0x5b0] ;  /* 0x00016c00ff687b82 */ /* 0x000e700000000a00 */
[----:B------:R-:W2:Y:S01]  /*1ef0*/  LDC.64 R12, c[0x0][0x5a8] ;  /* 0x00016a00ff0c7b82 */ /* 0x000ea20000000a00 */
[-C--:B0-----:R-:W-:Y:S02]  /*1f00*/  IMAD R6, R21, R14.reuse, RZ ;  /* 0x0000000e15067224 */ /* 0x081fe400078e02ff */
[----:B------:R-:W-:-:S04]  /*1f10*/  IMAD.WIDE.U32 R20, R19, R14, R8 ;  /* 0x0000000e13147225 */ /* 0x000fc800078e0008 */
[----:B------:R-:W-:Y:S02]  /*1f20*/  IMAD R113, R19, R15, R6 ;  /* 0x0000000f13717224 */ /* 0x000fe400078e0206 */
[-C--:B-1----:R-:W-:Y:S02]  /*1f30*/  IMAD R5, R107, R104.reuse, RZ ;  /* 0x000000686b057224 */ /* 0x082fe400078e02ff */
[----:B------:R-:W-:Y:S02]  /*1f40*/  IMAD.IADD R101, R21, 0x1, R113 ;  /* 0x0000000115657824 */ /* 0x000fe400078e0271 */
[----:B------:R-:W-:Y:S02]  /*1f50*/  IMAD.MOV.U32 R100, RZ, RZ, R20 ;  /* 0x000000ffff647224 */ /* 0x000fe400078e0014 */
[C---:B------:R-:W-:Y:S02]  /*1f60*/  IMAD R117, R106.reuse, R105, R5 ;  /* 0x000000696a757224 */ /* 0x040fe400078e0205 */
[----:B------:R-:W-:-:S04]  /*1f70*/  IMAD.WIDE.U32 R6, R106, R104, R100 ;  /* 0x000000686a067225 */ /* 0x000fc800078e0064 */
[----:B------:R-:W-:Y:S01]  /*1f80*/  IMAD.IADD R5, R7, 0x1, R117 ;  /* 0x0000000107057824 */ /* 0x000fe200078e0275 */
[----:B--2---:R-:W-:-:S04]  /*1f90*/  LEA R10, P1, R6, R12, 0x1 ;  /* 0x0000000c060a7211 */ /* 0x004fc800078208ff */
[----:B------:R-:W-:-:S05]  /*1fa0*/  LEA.HI.X R11, R6, R13, R5, 0x1, P1 ;  /* 0x0000000d060b7211 */ /* 0x000fca00008f0c05 */
[----:B------:R-:W2:Y:S01]  /*1fb0*/  @P0 LDG.E.LTC128B.U16 R5, desc[UR38][R10.64] ;  /* 0x000000260a050981 */ /* 0x000ea2000c1e1520 */
[----:B------:R-:W-:Y:S01]  /*1fc0*/  ISETP.GT.AND P4, PT, R4, 0x1, PT ;  /* 0x000000010400780c */ /* 0x000fe20003f84270 */
[----:B------:R-:W-:Y:S01]  /*1fd0*/  IMAD.WIDE.U32 R6, R106, R104, R8 ;  /* 0x000000686a067225 */ /* 0x000fe200078e0008 */
[----:B------:R-:W-:Y:S01]  /*1fe0*/  BSSY B1, `(.L_x_30) ;  /* 0x0000013000017945 */ /* 0x000fe20003800000 */
[----:B------:R-:W-:Y:S02]  /*1ff0*/  SHF.L.U64.HI R111, R104, 0x3, R105 ;  /* 0x00000003686f7819 */ /* 0x000fe40000010269 */
[----:B------:R-:W-:Y:S01]  /*2000*/  IMAD.IADD R7, R117, 0x1, R7 ;  /* 0x0000000175077824 */ /* 0x000fe200078e0207 */
[----:B------:R-:W-:Y:S01]  /*2010*/  P2R R116, PR, RZ, 0x10 ;  /* 0x00000010ff747803 */ /* 0x000fe20000000000 */
[----:B------:R-:W-:-:S04]  /*2020*/  IMAD.WIDE.U32 R108, R19, R14, R6 ;  /* 0x0000000e136c7225 */ /* 0x000fc800078e0006 */
[----:B------:R-:W-:Y:S01]  /*2030*/  IMAD.IADD R7, R113, 0x1, R109 ;  /* 0x0000000171077824 */ /* 0x000fe200078e026d */
[----:B------:R-:W-:-:S04]  /*2040*/  LEA R6, P2, R108, R12, 0x1 ;  /* 0x0000000c6c067211 */ /* 0x000fc800078408ff */
[----:B------:R-:W-:Y:S01]  /*2050*/  LEA.HI.X R7, R108, R13, R7, 0x1, P2 ;  /* 0x0000000d6c077211 */ /* 0x000fe200010f0c07 */
[----:B--2---:R-:W-:-:S04]  /*2060*/  IMAD.U32 R102, R5, 0x10000, RZ ;  /* 0x0001000005667824 */ /* 0x004fc800078e00ff */
[----:B------:R-:W-:Y:S01]  /*2070*/  FMUL R15, R102, R89 ;  /* 0x00000059660f7220 */ /* 0x000fe20000400000 */
[----:B------:R-:W-:-:S03]  /*2080*/  LEA R102, P1, R110, UR4, 0x1 ;  /* 0x000000046e667c11 */ /* 0x000fc6000f8208ff */
[----:B------:R-:W-:Y:S01]  /*2090*/  FFMA R15, R56, R88, R15 ;  /* 0x00000058380f7223 */ /* 0x000fe2000000000f */
[----:B------:R-:W-:Y:S01]  /*20a0*/  LEA.HI.X R103, R110, UR5, R103, 0x1, P1 ;  /* 0x000000056e677c11 */ /* 0x000fe200088f0c67 */
[----:B------:R-:W-:Y:S01]  /*20b0*/  IMAD.SHL.U32 R110, R104, 0x8, RZ ;  /* 0x00000008686e7824 */ /* 0x000fe200078e00ff */
[----:B------:R-:W-:Y:S02]  /*20c0*/  ISETP.GT.AND P1, PT, R3, RZ, P4 ;  /* 0x000000ff0300720c */ /* 0x000fe40002724270 */
[----:B------:R-:W-:-:S05]  /*20d0*/  F2FP.BF16.F32.PACK_AB R15, RZ, R15 ;  /* 0x0000000fff0f723e */ /* 0x000fca00000010ff */
[----:B------:R0:W-:Y:S06]  /*20e0*/  @P0 STG.E.U16 desc[UR38][R102.64], R15 ;  /* 0x0000000f66000986 */ /* 0x0001ec000c101526 */
[----:B------:R-:W-:Y:S05]  /*20f0*/  @!P1 BRA `(.L_x_31) ;  /* 0x0000000000049947 */ /* 0x000fea0003800000 */
[----:B------:R1:W5:Y:S02]  /*2100*/  LDG.E.LTC128B.U16 R5, desc[UR38][R6.64+0x2] ;  /* 0x0000022606057981 */ /* 0x000364000c1e1520 */
.L_x_31:
[----:B------:R-:W-:Y:S05]  /*2110*/  BSYNC B1 ;  /* 0x0000000000017941 */ /* 0x000fea0003800000 */
.L_x_30:
[----:B-----5:R-:W-:Y:S01]  /*2120*/  IMAD.U32 R10, R5, 0x10000, RZ ;  /* 0x00010000050a7824 */ /* 0x020fe200078e00ff */
[----:B------:R-:W-:Y:S01]  /*2130*/  ISETP.GT.AND P0, PT, R3, 0x8, P6 ;  /* 0x000000080300780c */ /* 0x000fe20003704270 */
[----:B------:R-:W-:Y:S01]  /*2140*/  IMAD.WIDE.U32 R114, R106, R104, R110 ;  /* 0x000000686a727225 */ /* 0x000fe200078e006e */
[----:B0-----:R-:W-:-:S03]  /*2150*/  PRMT R15, R5, 0x7610, R15 ;  /* 0x00007610050f7816 */ /* 0x001fc6000000000f */
[----:B------:R-:W-:Y:S01]  /*2160*/  FMUL R10, R10, R89 ;  /* 0x000000590a0a7220 */ /* 0x000fe20000400000 */
[----:B------:R-:W-:Y:S01]  /*2170*/  IMAD.IADD R117, R117, 0x1, R115 ;  /* 0x0000000175757824 */ /* 0x000fe200078e0273 */
[----:B------:R-:W-:Y:S02]  /*2180*/  IADD3 R11, P2, R20, R114, RZ ;  /* 0x00000072140b7210 */ /* 0x000fe40007f5e0ff */
[----:B------:R-:W-:-:S03]  /*2190*/  FFMA R57, R57, R88, R10 ;  /* 0x0000005839397223 */ /* 0x000fc6000000000a */
[----:B------:R-:W-:Y:S01]  /*21a0*/  IMAD.X R56, R117, 0x1, R101, P2 ;  /* 0x0000000175387824 */ /* 0x000fe200010e0665 */
[C---:B------:R-:W-:Y:S02]  /*21b0*/  LEA R10, P2, R11.reuse, R12, 0x1 ;  /* 0x0000000c0b0a7211 */ /* 0x040fe400078408ff */
[----:B------:R-:W-:Y:S02]  /*21c0*/  F2FP.BF16.F32.PACK_AB R57, RZ, R57 ;  /* 0x00000039ff39723e */ /* 0x000fe400000010ff */
[----:B------:R-:W-:Y:S01]  /*21d0*/  LEA.HI.X R11, R11, R13, R56, 0x1, P2 ;  /* 0x0000000d0b0b7211 */ /* 0x000fe200010f0c38 */
[----:B------:R-:W-:Y:S01]  /*21e0*/  @P1 IMAD.MOV.U32 R56, RZ, RZ, R102 ;  /* 0x000000ffff381224 */ /* 0x000fe200078e0066 */
[----:B------:R-:W-:Y:S01]  /*21f0*/  PRMT R109, R57, 0x7610, R109 ;  /* 0x00007610396d7816 */ /* 0x000fe2000000006d */
[----:B------:R-:W-:-:S05]  /*2200*/  @P1 IMAD.MOV.U32 R57, RZ, RZ, R103 ;  /* 0x000000ffff391224 */ /* 0x000fca00078e0067 */
[----:B------:R0:W-:Y:S04]  /*2210*/  @P1 STG.E.U16 desc[UR38][R56.64+0x2], R109 ;  /* 0x0000026d38001986 */ /* 0x0001e8000c101526 */
[----:B------:R-:W2:Y:S01]  /*2220*/  @P0 LDG.E.LTC128B.U16 R15, desc[UR38][R10.64] ;  /* 0x000000260a0f0981 */ /* 0x000ea2000c1e1520 */
[----:B------:R-:W-:Y:S01]  /*2230*/  IADD3 R114, P1, R8, R114, RZ ;  /* 0x0000007208727210 */ /* 0x000fe20007f3e0ff */
[----:B------:R-:W-:Y:S01]  /*2240*/  BSSY B1, `(.L_x_32) ;  /* 0x0000012000017945 */ /* 0x000fe20003800000 */
[----:B------:R-:W-:-:S03]  /*2250*/  SHF.L.U64.HI R119, R94, 0x1, R93 ;  /* 0x000000015e777819 */ /* 0x000fc6000001025d */
[----:B------:R-:W-:Y:S01]  /*2260*/  IMAD.X R115, R9, 0x1, R117, P1 ;  /* 0x0000000109737824 */ /* 0x000fe200008e0675 */
[----:B------:R-:W-:Y:S01]  /*2270*/  ISETP.GT.AND P1, PT, R3, 0x8, P4 ;  /* 0x000000080300780c */ /* 0x000fe20002724270 */
[----:B------:R-:W-:Y:S02]  /*2280*/  IMAD.SHL.U32 R117, R94, 0x2, RZ ;  /* 0x000000025e757824 */ /* 0x000fe400078e00ff */
[----:B------:R-:W-:-:S04]  /*2290*/  IMAD.WIDE.U32 R114, R19, R14, R114 ;  /* 0x0000000e13727225 */ /* 0x000fc800078e0072 */
[----:B0-----:R-:W-:Y:S01]  /*22a0*/  IMAD.IADD R57, R113, 0x1, R115 ;  /* 0x0000000171397824 */ /* 0x001fe200078e0273 */
[----:B------:R-:W-:-:S04]  /*22b0*/  LEA R56, P3, R114, R12, 0x1 ;  /* 0x0000000c72387211 */ /* 0x000fc800078608ff */
[----:B------:R-:W-:Y:S01]  /*22c0*/  LEA.HI.X R57, R114, R13, R57, 0x1, P3 ;  /* 0x0000000d72397211 */ /* 0x000fe200018f0c39 */
[----:B--2---:R-:W-:-:S04]  /*22d0*/  IMAD.U32 R108, R15, 0x10000, RZ ;  /* 0x000100000f6c7824 */ /* 0x004fc800078e00ff */
[----:B------:R-:W-:Y:S01]  /*22e0*/  FMUL R5, R108, R89 ;  /* 0x000000596c057220 */ /* 0x000fe20000400000 */
[----:B------:R-:W-:-:S03]  /*22f0*/  IADD3 R108, P2, R117, R102, RZ ;  /* 0x00000066756c7210 */ /* 0x000fc60007f5e0ff */
[----:B------:R-:W-:Y:S02]  /*2300*/  FFMA R5, R58, R88, R5 ;  /* 0x000000583a057223 */ /* 0x000fe40000000005 */
[----:B------:R-:W-:-:S03]  /*2310*/  IMAD.X R109, R119, 0x1, R103, P2 ;  /* 0x00000001776d7824 */ /* 0x000fc600010e0667 */
[----:B------:R-:W-:-:S05]  /*2320*/  F2FP.BF16.F32.PACK_AB R5, RZ, R5 ;  /* 0x00000005ff05723e */ /* 0x000fca00000010ff */
[----:B------:R0:W-:Y:S01]  /*2330*/  @P0 STG.E.U16 desc[UR38][R108.64], R5 ;  /* 0x000000056c000986 */ /* 0x0001e2000c101526 */
[----:B------:R-:W-:Y:S05]  /*2340*/  @!P1 BRA `(.L_x_33) ;  /* 0x0000000000049947 */ /* 0x000fea0003800000 */
[----:B------:R2:W5:Y:S02]  /*2350*/  LDG.E.LTC128B.U16 R15, desc[UR38][R56.64+0x2] ;  /* 0x00000226380f7981 */ /* 0x000564000c1e1520 */
.L_x_33:
[----:B------:R-:W-:Y:S05]  /*2360*/  BSYNC B1 ;  /* 0x0000000000017941 */ /* 0x000fea0003800000 */
.L_x_32:
[----:B-----5:R-:W-:Y:S01]  /*2370*/  IMAD.U32 R10, R15, 0x10000, RZ ;  /* 0x000100000f0a7824 */ /* 0x020fe200078e00ff */
[----:B------:R-:W-:Y:S01]  /*2380*/  ISETP.GT.AND P4, PT, R4, 0x8, PT ;  /* 0x000000080400780c */ /* 0x000fe20003f84270 */
[----:B------:R-:W-:Y:S01]  /*2390*/  IMAD.MOV.U32 R58, RZ, RZ, R108 ;  /* 0x000000ffff3a7224 */ /* 0x000fe200078e006c */
[----:B------:R-:W-:Y:S01]  /*23a0*/  BSSY B1, `(.L_x_34) ;  /* 0x000000b000017945 */ /* 0x000fe20003800000 */
[----:B------:R-:W-:Y:S01]  /*23b0*/  FMUL R10, R10, R89 ;  /* 0x000000590a0a7220 */ /* 0x000fe20000400000 */
[----:B------:R-:W-:Y:S02]  /*23c0*/  ISETP.GT.AND P0, PT, R3, RZ, P4 ;  /* 0x000000ff0300720c */ /* 0x000fe40002704270 */
[----:B------:R-:W-:Y:S01]  /*23d0*/  P2R R115, PR, RZ, 0x10 ;  /* 0x00000010ff737803 */ /* 0x000fe20000000000 */
[----:B------:R-:W-:Y:S01]  /*23e0*/  FFMA R10, R59, R88, R10 ;  /* 0x000000583b0a7223 */ /* 0x000fe2000000000a */
[----:B------:R-:W-:Y:S01]  /*23f0*/  IMAD.MOV.U32 R59, RZ, RZ, R109 ;  /* 0x000000ffff3b7224 */ /* 0x000fe200078e006d */
[----:B------:R-:W-:-:S03]  /*2400*/  PRMT R114, R15, 0x7610, R114 ;  /* 0x000076100f727816 */ /* 0x000fc60000000072 */
[----:B------:R-:W-:-:S05]  /*2410*/  F2FP.BF16.F32.PACK_AB R10, RZ, R10 ;  /* 0x0000000aff0a723e */ /* 0x000fca00000010ff */
[----:B------:R3:W-:Y:S01]  /*2420*/  @P1 STG.E.U16 desc[UR38][R58.64+0x2], R10 ;  /* 0x0000020a3a001986 */ /* 0x0007e2000c101526 */
[----:B------:R-:W-:Y:S05]  /*2430*/  @!P0 BRA `(.L_x_35) ;  /* 0x0000000000048947 */ /* 0x000fea0003800000 */
[----:B------:R4:W5:Y:S02]  /*2440*/  LDG.E.LTC128B.U16 R114, desc[UR38][R6.64+0x10] ;  /* 0x0000102606727981 */ /* 0x000964000c1e1520 */
.L_x_35:
[----:B------:R-:W-:Y:S05]  /*2450*/  BSYNC B1 ;  /* 0x0000000000017941 */ /* 0x000fea0003800000 */
.L_x_34:
[----:B---3-5:R-:W-:Y:S01]  /*2460*/  IMAD.U32 R10, R114, 0x10000, RZ ;  /* 0x00010000720a7824 */ /* 0x028fe200078e00ff */
[C---:B0-----:R-:W-:Y:S01]  /*2470*/  SHF.L.U64.HI R5, R95.reuse, 0x1, R92 ;  /* 0x000000015f057819 */ /* 0x041fe2000001025c */
[----:B------:R-:W-:Y:S01]  /*2480*/  IMAD.SHL.U32 R15, R95, 0x2, RZ ;  /* 0x000000025f0f7824 */ /* 0x000fe200078e00ff */
[----:B------:R-:W-:Y:S01]  /*2490*/  ISETP.GT.AND P3, PT, R4, 0x9, PT ;  /* 0x000000090400780c */ /* 0x000fe20003f64270 */
[----:B------:R-:W-:Y:S01]  /*24a0*/  FMUL R11, R10, R89 ;  /* 0x000000590a0b7220 */ /* 0x000fe20000400000 */
[----:B------:R-:W-:Y:S02]  /*24b0*/  BSSY B1, `(.L_x_36) ;  /* 0x000000a000017945 */ /* 0x000fe40003800000 */
[----:B------:R-:W-:Y:S01]  /*24c0*/  IADD3 R10, P1, P2, R15, R102, R117 ;  /* 0x000000660f0a7210 */ /* 0x000fe20007a3e075 */
[----:B------:R-:W-:Y:S01]  /*24d0*/  FFMA R60, R60, R88, R11 ;  /* 0x000000583c3c7223 */ /* 0x000fe2000000000b */
[----:B------:R-:W-:Y:S02]  /*24e0*/  P2R R117, PR, RZ, 0x8 ;  /* 0x00000008ff757803 */ /* 0x000fe40000000000 */
[----:B------:R-:W-:-:S02]  /*24f0*/  IADD3.X R11, R5, R103, R119, P1, P2 ;  /* 0x00000067050b7210 */ /* 0x000fc40000fe4477 */
[----:B------:R-:W-:Y:S02]  /*2500*/  F2FP.BF16.F32.PACK_AB R60, RZ, R60 ;  /* 0x0000003cff3c723e */ /* 0x000fe400000010ff */
[----:B------:R-:W-:-:S03]  /*2510*/  ISETP.GT.AND P1, PT, R3, RZ, P3 ;  /* 0x000000ff0300720c */ /* 0x000fc60001f24270 */
[----:B------:R0:W-:Y:S10]  /*2520*/  @P0 STG.E.U16 desc[UR38][R102.64+0x10], R60 ;  /* 0x0000103c66000986 */ /* 0x0001f4000c101526 */
[----:B------:R-:W-:Y:S05]  /*2530*/  @!P1 BRA `(.L_x_37) ;  /* 0x0000000000049947 */ /* 0x000fea0003800000 */
[----:B------:R3:W5:Y:S02]  /*2540*/  LDG.E.LTC128B.U16 R114, desc[UR38][R6.64+0x12] ;  /* 0x0000122606727981 */ /* 0x000764000c1e1520 */
.L_x_37:
[----:B------:R-:W-:Y:S05]  /*2550*/  BSYNC B1 ;  /* 0x0000000000017941 */ /* 0x000fea0003800000 */
.L_x_36:
[----:B0----5:R-:W-:Y:S01]  /*2560*/  IMAD.U32 R60, R114, 0x10000, RZ ;  /* 0x00010000723c7824 */ /* 0x021fe200078e00ff */
[----:B------:R-:W-:Y:S01]  /*2570*/  ISETP.GT.AND P0, PT, R3, 0x8, P4 ;  /* 0x000000080300780c */ /* 0x000fe20002704270 */
[----:B------:R-:W-:Y:S02]  /*2580*/  BSSY B1, `(.L_x_38) ;  /* 0x000000a000017945 */ /* 0x000fe40003800000 */
[----:B------:R-:W-:-:S04]  /*2590*/  FMUL R60, R60, R89 ;  /* 0x000000593c3c7220 */ /* 0x000fc80000400000 */
[----:B------:R-:W-:Y:S01]  /*25a0*/  FFMA R60, R61, R88, R60 ;  /* 0x000000583d3c7223 */ /* 0x000fe2000000003c */
[----:B------:R-:W-:-:S04]  /*25b0*/  @P1 IMAD.MOV.U32 R61, RZ, RZ, R103 ;  /* 0x000000ffff3d1224 */ /* 0x000fc800078e0067 */
[----:B------:R-:W-:-:S04]  /*25c0*/  F2FP.BF16.F32.PACK_AB R60, RZ, R60 ;  /* 0x0000003cff3c723e */ /* 0x000fc800000010ff */
[----:B------:R-:W-:Y:S01]  /*25d0*/  PRMT R118, R60, 0x7610, R118 ;  /* 0x000076103c767816 */ /* 0x000fe20000000076 */
[----:B------:R-:W-:-:S05]  /*25e0*/  @P1 IMAD.MOV.U32 R60, RZ, RZ, R102 ;  /* 0x000000ffff3c1224 */ /* 0x000fca00078e0066 */
[----:B------:R0:W-:Y:S01]  /*25f0*/  @P1 STG.E.U16 desc[UR38][R60.64+0x12], R118 ;  /* 0x000012763c001986 */ /* 0x0001e2000c101526 */
[----:B------:R-:W-:Y:S05]  /*2600*/  @!P0 BRA `(.L_x_39) ;  /* 0x0000000000048947 */ /* 0x000fea0003800000 */
[----:B------:R0:W5:Y:S02]  /*2610*/  LDG.E.LTC128B.U16 R114, desc[UR38][R56.64+0x10] ;  /* 0x0000102638727981 */ /* 0x000164000c1e1520 */
.L_x_39:
[----:B------:R-:W-:Y:S05]  /*2620*/  BSYNC B1 ;  /* 0x0000000000017941 */ /* 0x000fea0003800000 */
.L_x_38:
[----:B0----5:R-:W-:Y:S01]  /*2630*/  IMAD.U32 R60, R114, 0x10000, RZ ;  /* 0x00010000723c7824 */ /* 0x021fe200078e00ff */
[----:B------:R-:W-:Y:S01]  /*2640*/  ISETP.GT.AND P1, PT, R3, 0x8, P3 ;  /* 0x000000080300780c */ /* 0x000fe20001f24270 */
[----:B------:R-:W-:Y:S02]  /*2650*/  BSSY B1, `(.L_x_40) ;  /* 0x0000007000017945 */ /* 0x000fe40003800000 */
[----:B------:R-:W-:-:S04]  /*2660*/  FMUL R61, R60, R89 ;  /* 0x000000593c3d7220 */ /* 0x000fc80000400000 */
[----:B------:R-:W-:-:S05]  /*2670*/  FFMA R61, R62, R88, R61 ;  /* 0x000000583e3d7223 */ /* 0x000fca000000003d */
[----:B------:R-:W-:-:S05]  /*2680*/  F2FP.BF16.F32.PACK_AB R61, RZ, R61 ;  /* 0x0000003dff3d723e */ /* 0x000fca00000010ff */
[----:B------:R0:W-:Y:S01]  /*2690*/  @P0 STG.E.U16 desc[UR38][R58.64+0x10], R61 ;  /* 0x0000103d3a000986 */ /* 0x0001e2000c101526 */
[----:B------:R-:W-:Y:S05]  /*26a0*/  @!P1 BRA `(.L_x_41) ;  /* 0x0000000000049947 */ /* 0x000fea0003800000 */
[----:B------:R0:W5:Y:S02]  /*26b0*/  LDG.E.LTC128B.U16 R114, desc[UR38][R56.64+0x12] ;  /* 0x0000122638727981 */ /* 0x000164000c1e1520 */
.L_x_41:
[----:B------:R-:W-:Y:S05]  /*26c0*/  BSYNC B1 ;  /* 0x0000000000017941 */ /* 0x000fea0003800000 */
.L_x_40:
[----:B-----5:R-:W-:Y:S01]  /*26d0*/  IMAD.U32 R60, R114, 0x10000, RZ ;  /* 0x00010000723c7824 */ /* 0x020fe200078e00ff */
[----:B------:R-:W-:Y:S01]  /*26e0*/  IADD3 R121, P0, R106, 0x80, RZ ;  /* 0x000000806a797810 */ /* 0x000fe20007f1e0ff */
[----:B------:R-:W-:Y:S01]  /*26f0*/  BSSY B1, `(.L_x_42) ;  /* 0x000000b000017945 */ /* 0x000fe20003800000 */
[----:B------:R-:W-:Y:S01]  /*2700*/  ISETP.GT.AND P2, PT, R4, 0x10, PT ;  /* 0x000000100400780c */ /* 0x000fe20003f44270 */
[----:B------:R-:W-:Y:S02]  /*2710*/  FMUL R60, R60, R89 ;  /* 0x000000593c3c7220 */ /* 0x000fe40000400000 */
[----:B------:R-:W-:Y:S01]  /*2720*/  IMAD.X R107, RZ, RZ, R107, P0 ;  /* 0x000000ffff6b7224 */ /* 0x000fe200000e066b */
[----:B------:R-:W-:Y:S01]  /*2730*/  ISETP.GT.AND P0, PT, R3, RZ, P2 ;  /* 0x000000ff0300720c */ /* 0x000fe20001704270 */
[----:B------:R-:W-:Y:S01]  /*2740*/  FFMA R60, R63, R88, R60 ;  /* 0x000000583f3c7223 */ /* 0x000fe2000000003c */
[----:B------:R-:W-:-:S04]  /*2750*/  P2R R118, PR, RZ, 0x4 ;  /* 0x00000004ff767803 */ /* 0x000fc80000000000 */
[----:B------:R-:W-:-:S05]  /*2760*/  F2FP.BF16.F32.PACK_AB R60, RZ, R60 ;  /* 0x0000003cff3c723e */ /* 0x000fca00000010ff */
[----:B------:R0:W-:Y:S02]  /*2770*/  @P1 STG.E.U16 desc[UR38][R58.64+0x12], R60 ;  /* 0x0000123c3a001986 */ /* 0x0001e4000c101526 */
[----:B------:R-:W-:Y:S05]  /*2780*/  @!P0 BRA `(.L_x_43) ;  /* 0x0000000000048947 */ /* 0x000fea0003800000 */
[----:B------:R0:W5:Y:S02]  /*2790*/  LDG.E.LTC128B.U16 R114, desc[UR38][R6.64+0x20] ;  /* 0x0000202606727981 */ /* 0x000164000c1e1520 */
.L_x_43:
[----:B------:R-:W-:Y:S05]  /*27a0*/  BSYNC B1 ;  /* 0x0000000000017941 */ /* 0x000fea0003800000 */
.L_x_42:
[----:B0----5:R-:W-:Y:S01]  /*27b0*/  IMAD.U32 R60, R114, 0x10000, RZ ;  /* 0x00010000723c7824 */ /* 0x021fe200078e00ff */
[----:B------:R-:W-:Y:S01]  /*27c0*/  ISETP.GT.AND P1, PT, R4, 0x11, PT ;  /* 0x000000110400780c */ /* 0x000fe20003f24270 */
[-C--:B------:R-:W-:Y:S01]  /*27d0*/  IMAD.WIDE.U32 R62, R121, R104.reuse, R8 ;  /* 0x00000068793e7225 */ /* 0x080fe200078e0008 */
[----:B------:R-:W-:Y:S03]  /*27e0*/  BSSY B1, `(.L_x_44) ;  /* 0x0000021000017945 */ /* 0x000fe60003800000 */
[----:B------:R-:W-:Y:S01]  /*27f0*/  FMUL R21, R60, R89 ;  /* 0x000000593c157220 */ /* 0x000fe20000400000 */
[----:B------:R-:W-:-:S03]  /*2800*/  IMAD R60, R107, R104, RZ ;  /* 0x000000686b3c7224 */ /* 0x000fc600078e02ff */
[----:B------:R-:W-:Y:S01]  /*2810*/  FFMA R21, R64, R88, R21 ;  /* 0x0000005840157223 */ /* 0x000fe20000000015 */
[C---:B------:R-:W-:Y:S02]  /*2820*/  IMAD R119, R121.reuse, R105, R60 ;  /* 0x0000006979777224 */ /* 0x040fe400078e023c */
[----:B------:R-:W-:Y:S02]  /*2830*/  IMAD.WIDE.U32 R60, R121, R104, R100 ;  /* 0x00000068793c7225 */ /* 0x000fe400078e0064 */
[----:B------:R-:W-:Y:S02]  /*2840*/  F2FP.BF16.F32.PACK_AB R21, RZ, R21 ;  /* 0x00000015ff15723e */ /* 0x000fe400000010ff */
[----:B------:R-:W-:Y:S02]  /*2850*/  IMAD.IADD R63, R119, 0x1, R63 ;  /* 0x00000001773f7824 */ /* 0x000fe400078e023f */
[----:B------:R-:W-:Y:S01]  /*2860*/  PRMT R105, R21, 0x7610, R105 ;  /* 0x0000761015697816 */ /* 0x000fe20000000069 */
[----:B------:R-:W-:-:S02]  /*2870*/  IMAD.IADD R21, R61, 0x1, R119 ;  /* 0x000000013d157824 */ /* 0x000fc400078e0277 */
[----:B------:R-:W-:Y:S02]  /*2880*/  IMAD.WIDE.U32 R106, R19, R14, R62 ;  /* 0x0000000e136a7225 */ /* 0x000fe400078e003e */
[----:B------:R0:W-:Y:S01]  /*2890*/  @P0 STG.E.U16 desc[UR38][R102.64+0x20], R105 ;  /* 0x0000206966000986 */ /* 0x0001e2000c101526 */
[----:B------:R-:W-:-:S04]  /*28a0*/  LEA R62, P0, R60, R12, 0x1 ;  /* 0x0000000c3c3e7211 */ /* 0x000fc800078008ff */
[----:B------:R-:W-:Y:S01]  /*28b0*/  LEA.HI.X R63, R60, R13, R21, 0x1, P0 ;  /* 0x0000000d3c3f7211 */ /* 0x000fe200000f0c15 */
[----:B------:R-:W-:Y:S01]  /*28c0*/  IMAD.IADD R21, R113, 0x1, R107 ;  /* 0x0000000171157824 */ /* 0x000fe200078e026b */
[----:B------:R-:W-:-:S04]  /*28d0*/  LEA R60, P0, R106, R12, 0x1 ;  /* 0x0000000c6a3c7211 */ /* 0x000fc800078008ff */
[----:B------:R-:W-:Y:S01]  /*28e0*/  LEA.HI.X R61, R106, R13, R21, 0x1, P0 ;  /* 0x0000000d6a3d7211 */ /* 0x000fe200000f0c15 */
[----:B0-----:R-:W-:-:S04]  /*28f0*/  IMAD.WIDE.U32 R104, R121, R104, R110 ;  /* 0x0000006879687225 */ /* 0x001fc800078e006e */
[----:B------:R-:W-:Y:S01]  /*2900*/  IMAD.IADD R119, R119, 0x1, R105 ;  /* 0x0000000177777824 */ /* 0x000fe200078e0269 */
[----:B------:R-:W-:-:S05]  /*2910*/  IADD3 R64, P0, R20, R104, RZ ;  /* 0x0000006814407210 */ /* 0x000fca0007f1e0ff */
[----:B------:R-:W-:Y:S01]  /*2920*/  IMAD.X R100, R119, 0x1, R101, P0 ;  /* 0x0000000177647824 */ /* 0x000fe200000e0665 */
[----:B------:R-:W-:-:S05]  /*2930*/  IADD3 R20, P0, R8, R104, RZ ;  /* 0x0000006808147210 */ /* 0x000fca0007f1e0ff */
[----:B------:R-:W-:Y:S01]  /*2940*/  IMAD.X R21, R9, 0x1, R119, P0 ;  /* 0x0000000109157824 */ /* 0x000fe200000e0677 */
[----:B------:R-:W-:Y:S01]  /*2950*/  LEA R8, P0, R64, R12, 0x1 ;  /* 0x0000000c40087211 */ /* 0x000fe200078008ff */
[----:B------:R-:W-:-:S03]  /*2960*/  IMAD.WIDE.U32 R20, R19, R14, R20 ;  /* 0x0000000e13147225 */ /* 0x000fc600078e0014 */
[----:B------:R-:W-:Y:S02]  /*2970*/  LEA.HI.X R9, R64, R13, R100, 0x1, P0 ;  /* 0x0000000d40097211 */ /* 0x000fe400000f0c64 */
[----:B------:R-:W-:Y:S01]  /*2980*/  P2R R100, PR, RZ, 0x2 ;  /* 0x00000002ff647803 */ /* 0x000fe20000000000 */
[----:B------:R-:W-:Y:S01]  /*2990*/  IMAD.IADD R113, R113, 0x1, R21 ;  /* 0x0000000171717824 */ /* 0x000fe200078e0215 */
[----:B------:R-:W-:-:S04]  /*29a0*/  LEA R12, P0, R20, R12, 0x1 ;  /* 0x0000000c140c7211 */ /* 0x000fc800078008ff */
[----:B------:R-:W-:Y:S02]  /*29b0*/  LEA.HI.X R13, R20, R13, R113, 0x1, P0 ;  /* 0x0000000d140d7211 */ /* 0x000fe400000f0c71 */
[----:B------:R-:W-:-:S13]  /*29c0*/  ISETP.GT.AND P0, PT, R3, RZ, P1 ;  /* 0x000000ff0300720c */ /* 0x000fda0000f04270 */
[----:B------:R-:W-:Y:S05]  /*29d0*/  @!P0 BRA `(.L_x_45) ;  /* 0x0000000000048947 */ /* 0x000fea0003800000 */
[----:B------:R0:W5:Y:S02]  /*29e0*/  LDG.E.LTC128B.U16 R114, desc[UR38][R6.64+0x22] ;  /* 0x0000222606727981 */ /* 0x000164000c1e1520 */
.L_x_45:
[----:B------:R-:W-:Y:S05]  /*29f0*/  BSYNC B1 ;  /* 0x0000000000017941 */ /* 0x000fea0003800000 */
.L_x_44:
[----:B-----5:R-:W-:Y:S01]  /*2a00*/  IMAD.U32 R14, R114, 0x10000, RZ ;  /* 0x00010000720e7824 */ /* 0x020fe200078e00ff */
[----:B------:R-:W-:Y:S01]  /*2a10*/  BSSY B1, `(.L_x_46) ;  /* 0x000000a000017945 */ /* 0x000fe20003800000 */
[----:B------:R-:W-:Y:S02]  /*2a20*/  @P0 IMAD.MOV.U32 R20, RZ, RZ, R102 ;  /* 0x000000ffff140224 */ /* 0x000fe400078e0066 */
[----:B------:R-:W-:Y:S01]  /*2a30*/  FMUL R14, R14, R89 ;  /* 0x000000590e0e7220 */ /* 0x000fe20000400000 */
[----:B------:R-:W-:-:S03]  /*2a40*/  @P0 IMAD.MOV.U32 R21, RZ, RZ, R103 ;  /* 0x000000ffff150224 */ /* 0x000fc600078e0067 */
[----:B------:R-:W-:-:S05]  /*2a50*/  FFMA R14, R65, R88, R14 ;  /* 0x00000058410e7223 */ /* 0x000fca000000000e */
[----:B------:R-:W-:-:S05]  /*2a60*/  F2FP.BF16.F32.PACK_AB R14, RZ, R14 ;  /* 0x0000000eff0e723e */ /* 0x000fca00000010ff */
[----:B------:R0:W-:Y:S01]  /*2a70*/  @P0 STG.E.U16 desc[UR38][R20.64+0x22], R14 ;  /* 0x0000220e14000986 */ /* 0x0001e2000c101526 */
[----:B------:R-:W-:-:S13]  /*2a80*/  ISETP.GT.AND P0, PT, R3, 0x8, P2 ;  /* 0x000000080300780c */ /* 0x000fda0001704270 */
[----:B0-----:R-:W-:Y:S05]  /*2a90*/  @!P0 BRA `(.L_x_47) ;  /* 0x0000000000048947 */ /* 0x001fea0003800000 */
[----:B------:R0:W5:Y:S02]  /*2aa0*/  LDG.E.LTC128B.U16 R114, desc[UR38][R56.64+0x20] ;  /* 0x0000202638727981 */ /* 0x000164000c1e1520 */
.L_x_47:
[----:B------:R-:W-:Y:S05]  /*2ab0*/  BSYNC B1 ;  /* 0x0000000000017941 */ /* 0x000fea0003800000 */
.L_x_46:
[----:B-----5:R-:W-:Y:S01]  /*2ac0*/  IMAD.U32 R14, R114, 0x10000, RZ ;  /* 0x00010000720e7824 */ /* 0x020fe200078e00ff */
[----:B------:R-:W-:Y:S03]  /*2ad0*/  BSSY B1, `(.L_x_48) ;  /* 0x0000008000017945 */ /* 0x000fe60003800000 */
[----:B------:R-:W-:-:S04]  /*2ae0*/  FMUL R19, R14, R89 ;  /* 0x000000590e137220 */ /* 0x000fc80000400000 */
[----:B------:R-:W-:-:S05]  /*2af0*/  FFMA R19, R66, R88, R19 ;  /* 0x0000005842137223 */ /* 0x000fca0000000013 */
[----:B------:R-:W-:-:S05]  /*2b00*/  F2FP.BF16.F32.PACK_AB R19, RZ, R19 ;  /* 0x00000013ff13723e */ /* 0x000fca00000010ff */
[----:B------:R0:W-:Y:S01]  /*2b10*/  @P0 STG.E.U16 desc[UR38][R58.64+0x20], R19 ;  /* 0x000020133a000986 */ /* 0x0001e2000c101526 */
[----:B------:R-:W-:-:S13]  /*2b20*/  ISETP.GT.AND P0, PT, R3, 0x8, P1 ;  /* 0x000000080300780c */ /* 0x000fda0000f04270 */
[----:B0-----:R-:W-:Y:S05]  /*2b30*/  @!P0 BRA `(.L_x_49) ;  /* 0x0000000000048947 */ /* 0x001fea0003800000 */
[----:B------:R0:W5:Y:S02]  /*2b40*/  LDG.E.LTC128B.U16 R114, desc[UR38][R56.64+0x22] ;  /* 0x0000222638727981 */ /* 0x000164000c1e1520 */
.L_x_49:
[----:B------:R-:W-:Y:S05]  /*2b50*/  BSYNC B1 ;  /* 0x0000000000017941 */ /* 0x000fea0003800000 */
.L_x_48:
[----:B-----5:R-:W-:Y:S01]  /*2b60*/  IMAD.U32 R14, R114, 0x10000, RZ ;  /* 0x00010000720e7824 */ /* 0x020fe200078e00ff */
[----:B------:R-:W-:Y:S01]  /*2b70*/  ISETP.GT.AND P2, PT, R4, 0x18, PT ;  /* 0x000000180400780c */ /* 0x000fe20003f44270 */
[----:B------:R-:W-:Y:S02]  /*2b80*/  BSSY B1, `(.L_x_50) ;  /* 0x0000009000017945 */ /* 0x000fe40003800000 */
[----:B------:R-:W-:Y:S01]  /*2b90*/  FMUL R14, R14, R89 ;  /* 0x000000590e0e7220 */ /* 0x000fe20000400000 */
[----:B------:R-:W-:-:S03]  /*2ba0*/  P2R R101, PR, RZ, 0x4 ;  /* 0x00000004ff657803 */ /* 0x000fc60000000000 */
[----:B------:R-:W-:-:S05]  /*2bb0*/  FFMA R14, R67, R88, R14 ;  /* 0x00000058430e7223 */ /* 0x000fca000000000e */
[----:B------:R-:W-:-:S05]  /*2bc0*/  F2FP.BF16.F32.PACK_AB R14, RZ, R14 ;  /* 0x0000000eff0e723e */ /* 0x000fca00000010ff */
[----:B------:R0:W-:Y:S01]  /*2bd0*/  @P0 STG.E.U16 desc[UR38][R58.64+0x22], R14 ;  /* 0x0000220e3a000986 */ /* 0x0001e2000c101526 */
[----:B------:R-:W-:-:S13]  /*2be0*/  ISETP.GT.AND P0, PT, R3, RZ, P2 ;  /* 0x000000ff0300720c */ /* 0x000fda0001704270 */
[----:B0-----:R-:W-:Y:S05]  /*2bf0*/  @!P0 BRA `(.L_x_51) ;  /* 0x0000000000048947 */ /* 0x001fea0003800000 */
[----:B------:R0:W5:Y:S02]  /*2c00*/  LDG.E.LTC128B.U16 R114, desc[UR38][R6.64+0x30] ;  /* 0x0000302606727981 */ /* 0x000164000c1e1520 */
.L_x_51:
[----:B------:R-:W-:Y:S05]  /*2c10*/  BSYNC B1 ;  /* 0x0000000000017941 */ /* 0x000fea0003800000 */
.L_x_50:
[----:B-----5:R-:W-:Y:S01]  /*2c20*/  IMAD.U32 R14, R114, 0x10000, RZ ;  /* 0x00010000720e7824 */ /* 0x020fe200078e00ff */
[----:B------:R-:W-:Y:S01]  /*2c30*/  ISETP.GT.AND P1, PT, R4, 0x19, PT ;  /* 0x000000190400780c */ /* 0x000fe20003f24270 */
[----:B------:R-:W-:Y:S01]  /*2c40*/  @P0 IMAD.MOV.U32 R20, RZ, RZ, R102 ;  /* 0x000000ffff140224 */ /* 0x000fe200078e0066 */
[----:B------:R-:W-:Y:S01]  /*2c50*/  BSSY B1, `(.L_x_52) ;  /* 0x000000a000017945 */ /* 0x000fe20003800000 */
[----:B------:R-:W-:Y:S01]  /*2c60*/  FMUL R19, R14, R89 ;  /* 0x000000590e137220 */ /* 0x000fe20000400000 */
[----:B------:R-:W-:-:S03]  /*2c70*/  @P0 IMAD.MOV.U32 R21, RZ, RZ, R103 ;  /* 0x000000ffff150224 */ /* 0x000fc600078e0067 */
[----:B------:R-:W-:Y:S01]  /*2c80*/  FFMA R19, R68, R88, R19 ;  /* 0x0000005844137223 */ /* 0x000fe20000000013 */
[----:B------:R-:W-:-:S04]  /*2c90*/  P2R R68, PR, RZ, 0x2 ;  /* 0x00000002ff447803 */ /* 0x000fc80000000000 */
[----:B------:R-:W-:-:S05]  /*2ca0*/  F2FP.BF16.F32.PACK_AB R19, RZ, R19 ;  /* 0x00000013ff13723e */ /* 0x000fca00000010ff */
[----:B------:R0:W-:Y:S01]  /*2cb0*/  @P0 STG.E.U16 desc[UR38][R20.64+0x30], R19 ;  /* 0x0000301314000986 */ /* 0x0001e2000c101526 */
[----:B------:R-:W-:-:S13]  /*2cc0*/  ISETP.GT.AND P0, PT, R3, RZ, P1 ;  /* 0x000000ff0300720c */ /* 0x000fda0000f04270 */
[----:B0-----:R-:W-:Y:S05]  /*2cd0*/  @!P0 BRA `(.L_x_53) ;  /* 0x0000000000048947 */ /* 0x001fea0003800000 */
[----:B------:R0:W5:Y:S02]  /*2ce0*/  LDG.E.LTC128B.U16 R114, desc[UR38][R6.64+0x32] ;  /* 0x0000322606727981 */ /* 0x000164000c1e1520 */
.L_x_53:
[----:B------:R-:W-:Y:S05]  /*2cf0*/  BSYNC B1 ;  /* 0x0000000000017941 */ /* 0x000fea0003800000 */
.L_x_52:
        /* <DEDUP_REMOVED lines=11> */
.L_x_55:
[----:B------:R-:W-:Y:S05]  /*2db0*/  BSYNC B1 ;  /* 0x0000000000017941 */ /* 0x000fea0003800000 */
.L_x_54:
        /* <DEDUP_REMOVED lines=9> */
.L_x_57:
[----:B------:R-:W-:Y:S05]  /*2e50*/  BSYNC B1 ;  /* 0x0000000000017941 */ /* 0x000fea0003800000 */
.L_x_56:
        /* <DEDUP_REMOVED lines=11> */
.L_x_59:
[----:B------:R-:W-:Y:S05]  /*2f10*/  BSYNC B1 ;  /* 0x0000000000017941 */ /* 0x000fea0003800000 */
.L_x_58:
[----:B-----5:R-:W-:Y:S01]  /*2f20*/  IMAD.U32 R14, R114, 0x10000, RZ ;  /* 0x00010000720e7824 */ /* 0x020fe200078e00ff */
[----:B------:R-:W-:Y:S01]  /*2f30*/  ISETP.GT.AND P1, PT, R4, 0x21, PT ;  /* 0x000000210400780c */ /* 0x000fe20003f24270 */
[----:B------:R-:W-:Y:S01]  /*2f40*/  @P0 IMAD.MOV.U32 R20, RZ, RZ, R102 ;  /* 0x000000ffff140224 */ /* 0x000fe200078e0066 */
[----:B------:R-:W-:Y:S01]  /*2f50*/  BSSY B1, `(.L_x_60) ;  /* 0x000000a000017945 */ /* 0x000fe20003800000 */
[----:B------:R-:W-:Y:S01]  /*2f60*/  FMUL R19, R14, R89 ;  /* 0x000000590e137220 */ /* 0x000fe20000400000 */
[----:B------:R-:W-:Y:S01]  /*2f70*/  @P0 IMAD.MOV.U32 R21, RZ, RZ, R103 ;  /* 0x000000ffff150224 */ /* 0x000fe200078e0067 */
[----:B------:R-:W-:Y:S02]  /*2f80*/  P2R R70, PR, RZ, 0x2 ;  /* 0x00000002ff467803 */ /* 0x000fe40000000000 */
[----:B------:R-:W-:-:S05]  /*2f90*/  FFMA R19, R72, R88, R19 ;  /* 0x0000005848137223 */ /* 0x000fca0000000013 */
[----:B------:R-:W-:-:S05]  /*2fa0*/  F2FP.BF16.F32.PACK_AB R19, RZ, R19 ;  /* 0x00000013ff13723e */ /* 0x000fca00000010ff */
[----:B------:R0:W-:Y:S01]  /*2fb0*/  @P0 STG.E.U16 desc[UR38][R20.64+0x40], R19 ;  /* 0x0000401314000986 */ /* 0x0001e2000c101526 */
[----:B------:R-:W-:-:S13]  /*2fc0*/  ISETP.GT.AND P0, PT, R3, RZ, P1 ;  /* 0x000000ff0300720c */ /* 0x000fda0000f04270 */
[----:B0-----:R-:W-:Y:S05]  /*2fd0*/  @!P0 BRA `(.L_x_61) ;  /* 0x0000000000048947 */ /* 0x001fea0003800000 */
[----:B------:R0:W5:Y:S02]  /*2fe0*/  LDG.E.LTC128B.U16 R114, desc[UR38][R6.64+0x42] ;  /* 0x0000422606727981 */ /* 0x000164000c1e1520 */
.L_x_61:
[----:B------:R-:W-:Y:S05]  /*2ff0*/  BSYNC B1 ;  /* 0x0000000000017941 */ /* 0x000fea0003800000 */
.L_x_60:
        /* <DEDUP_REMOVED lines=11> */
.L_x_63:
[----:B------:R-:W-:Y:S05]  /*30b0*/  BSYNC B1 ;  /* 0x0000000000017941 */ /* 0x000fea0003800000 */
.L_x_62:
        /* <DEDUP_REMOVED lines=9> */
.L_x_65:
[----:B------:R-:W-:Y:S05]  /*3150*/  BSYNC B1 ;  /* 0x0000000000017941 */ /* 0x000fea0003800000 */
.L_x_64:
        /* <DEDUP_REMOVED lines=11> */
.L_x_67:
[----:B------:R-:W-:Y:S05]  /*3210*/  BSYNC B1 ;  /* 0x0000000000017941 */ /* 0x000fea0003800000 */
.L_x_66:
        /* <DEDUP_REMOVED lines=13> */
.L_x_69:
[----:B------:R-:W-:Y:S05]  /*32f0*/  BSYNC B1 ;  /* 0x0000000000017941 */ /* 0x000fea0003800000 */
.L_x_68:
        /* <DEDUP_REMOVED lines=11> */
.L_x_71:
[----:B------:R-:W-:Y:S05]  /*33b0*/  BSYNC B1 ;  /* 0x0000000000017941 */ /* 0x000fea0003800000 */
.L_x_70:
        /* <DEDUP_REMOVED lines=9> */
.L_x_73:
[----:B------:R-:W-:Y:S05]  /*3450*/  BSYNC B1 ;  /* 0x0000000000017941 */ /* 0x000fea0003800000 */
.L_x_72:
[----:B-----5:R-:W-:Y:S01]  /*3460*/  IMAD.U32 R14, R114, 0x10000, RZ ;  /* 0x00010000720e7824 */ /* 0x020fe200078e00ff */
[----:B------:R-:W-:Y:S01]  /*3470*/  ISETP.GT.AND P3, PT, R4, 0x30, PT ;  /* 0x000000300400780c */ /* 0x000fe20003f64270 */
[----:B------:R-:W-:Y:S02]  /*3480*/  BSSY B1, `(.L_x_74) ;  /* 0x0000008000017945 */ /* 0x000fe40003800000 */
[----:B------:R-:W-:-:S04]  /*3490*/  FMUL R14, R14, R89 ;  /* 0x000000590e0e7220 */ /* 0x000fc80000400000 */
[----:B------:R-:W-:-:S05]  /*34a0*/  FFMA R14, R79, R88, R14 ;  /* 0x000000584f0e7223 */ /* 0x000fca000000000e */
[----:B------:R-:W-:-:S05]  /*34b0*/  F2FP.BF16.F32.PACK_AB R14, RZ, R14 ;  /* 0x0000000eff0e723e */ /* 0x000fca00000010ff */
[----:B------:R0:W-:Y:S01]  /*34c0*/  @P0 STG.E.U16 desc[UR38][R58.64+0x52], R14 ;  /* 0x0000520e3a000986 */ /* 0x0001e2000c101526 */
[----:B------:R-:W-:-:S13]  /*34d0*/  ISETP.GT.AND P0, PT, R3, RZ, P3 ;  /* 0x000000ff0300720c */ /* 0x000fda0001f04270 */
[----:B0-----:R-:W-:Y:S05]  /*34e0*/  @!P0 BRA `(.L_x_75) ;  /* 0x0000000000048947 */ /* 0x001fea0003800000 */
[----:B------:R0:W5:Y:S02]  /*34f0*/  LDG.E.LTC128B.U16 R114, desc[UR38][R6.64+0x60] ;  /* 0x0000602606727981 */ /* 0x000164000c1e1520 */
.L_x_75:
[----:B------:R-:W-:Y:S05]  /*3500*/  BSYNC B1 ;  /* 0x0000000000017941 */ /* 0x000fea0003800000 */
.L_x_74:
[----:B-----5:R-:W-:Y:S01]  /*3510*/  IMAD.U32 R14, R114, 0x10000, RZ ;  /* 0x00010000720e7824 */ /* 0x020fe200078e00ff */
[----:B------:R-:W-:Y:S01]  /*3520*/  ISETP.GT.AND P2, PT, R4, 0x31, PT ;  /* 0x000000310400780c */ /* 0x000fe20003f44270 */
[----:B------:R-:W-:Y:S01]  /*3530*/  @P0 IMAD.MOV.U32 R20, RZ, RZ, R102 ;  /* 0x000000ffff140224 */ /* 0x000fe200078e0066 */
[----:B------:R-:W-:Y:S01]  /*3540*/  BSSY B1, `(.L_x_76) ;  /* 0x0000009000017945 */ /* 0x000fe20003800000 */
[----:B------:R-:W-:Y:S01]  /*3550*/  FMUL R19, R14, R89 ;  /* 0x000000590e137220 */ /* 0x000fe20000400000 */
[----:B------:R-:W-:-:S03]  /*3560*/  @P0 IMAD.MOV.U32 R21, RZ, RZ, R103 ;  /* 0x000000ffff150224 */ /* 0x000fc600078e0067 */
[----:B------:R-:W-:-:S05]  /*3570*/  FFMA R19, R80, R88, R19 ;  /* 0x0000005850137223 */ /* 0x000fca0000000013 */
[----:B------:R-:W-:-:S05]  /*3580*/  F2FP.BF16.F32.PACK_AB R19, RZ, R19 ;  /* 0x00000013ff13723e */ /* 0x000fca00000010ff */
[----:B------:R0:W-:Y:S01]  /*3590*/  @P0 STG.E.U16 desc[UR38][R20.64+0x60], R19 ;  /* 0x0000601314000986 */ /* 0x0001e2000c101526 */
[----:B------:R-:W-:-:S13]  /*35a0*/  ISETP.GT.AND P0, PT, R3, RZ, P2 ;  /* 0x000000ff0300720c */ /* 0x000fda0001704270 */
[----:B0-----:R-:W-:Y:S05]  /*35b0*/  @!P0 BRA `(.L_x_77) ;  /* 0x0000000000048947 */ /* 0x001fea0003800000 */
[----:B------:R0:W5:Y:S02]  /*35c0*/  LDG.E.LTC128B.U16 R114, desc[UR38][R6.64+0x62] ;  /* 0x0000622606727981 */ /* 0x000164000c1e1520 */
.L_x_77:
[----:B------:R-:W-:Y:S05]  /*35d0*/  BSYNC B1 ;  /* 0x0000000000017941 */ /* 0x000fea0003800000 */
.L_x_76:
        /* <DEDUP_REMOVED lines=11> */
.L_x_79:
[----:B------:R-:W-:Y:S05]  /*3690*/  BSYNC B1 ;  /* 0x0000000000017941 */ /* 0x000fea0003800000 */
.L_x_78:
        /* <DEDUP_REMOVED lines=9> */
.L_x_81:
[----:B------:R-:W-:Y:S05]  /*3730*/  BSYNC B1 ;  /* 0x0000000000017941 */ /* 0x000fea0003800000 */
.L_x_80:
        /* <DEDUP_REMOVED lines=10> */
.L_x_83:
[----:B------:R-:W-:Y:S05]  /*37e0*/  BSYNC B1 ;  /* 0x0000000000017941 */ /* 0x000fea0003800000 */
.L_x_82:
        /* <DEDUP_REMOVED lines=8> */
[----:B------:R-:W-:-:S05]  /*3870*/  IADD3 R20, P0, R15, R108, RZ ;  /* 0x0000006c0f147210 */ /* 0x000fca0007f1e0ff */
[----:B------:R-:W-:Y:S01]  /*3880*/  IMAD.X R21, R5, 0x1, R109, P0 ;  /* 0x0000000105157824 */ /* 0x000fe200000e066d */
[----:B------:R-:W-:-:S05]  /*3890*/  IADD3 R64, P0, R15, R108, RZ ;  /* 0x0000006c0f407210 */ /* 0x000fca0007f1e0ff */
[----:B------:R-:W-:Y:S01]  /*38a0*/  IMAD.X R65, R5, 0x1, R109, P0 ;  /* 0x0000000105417824 */ /* 0x000fe200000e066d */
[----:B------:R-:W-:-:S05]  /*38b0*/  IADD3 R14, P0, R15, R102, RZ ;  /* 0x000000660f0e7210 */ /* 0x000fca0007f1e0ff */
[----:B------:R-:W-:Y:S01]  /*38c0*/  IMAD.X R15, R5, 0x1, R103, P0 ;  /* 0x00000001050f7824 */ /* 0x000fe200000e0667 */
[----:B------:R-:W-:-:S04]  /*38d0*/  ISETP.GT.AND P0, PT, R4, 0x39, PT ;  /* 0x000000390400780c */ /* 0x000fc80003f04270 */
[----:B------:R-:W-:-:S13]  /*38e0*/  ISETP.GT.AND P4, PT, R3, RZ, P0 ;  /* 0x000000ff0300720c */ /* 0x000fda0000784270 */
[----:B0-----:R-:W-:Y:S05]  /*38f0*/  @!P4 BRA `(.L_x_85) ;  /* 0x000000000004c947 */ /* 0x001fea0003800000 */
[----:B------:R0:W5:Y:S02]  /*3900*/  LDG.E.LTC128B.U16 R114, desc[UR38][R6.64+0x72] ;  /* 0x0000722606727981 */ /* 0x000164000c1e1520 */
.L_x_85:
[----:B------:R-:W-:Y:S05]  /*3910*/  BSYNC B1 ;  /* 0x0000000000017941 */ /* 0x000fea0003800000 */
.L_x_84:
        /* <DEDUP_REMOVED lines=9> */
.L_x_87:
[----:B------:R-:W-:Y:S05]  /*39b0*/  BSYNC B1 ;  /* 0x0000000000017941 */ /* 0x000fea0003800000 */
.L_x_86:
        /* <DEDUP_REMOVED lines=9> */
.L_x_89:
[----:B------:R-:W-:Y:S05]  /*3a50*/  BSYNC B1 ;  /* 0x0000000000017941 */ /* 0x000fea0003800000 */
.L_x_88:
[----:B-----5:R-:W-:-:S04]  /*3a60*/  IMAD.U32 R4, R114, 0x10000, RZ ;  /* 0x0001000072047824 */ /* 0x020fc800078e00ff */
[----:B------:R-:W-:-:S04]  /*3a70*/  FMUL R4, R4, R89 ;  /* 0x0000005904047220 */ /* 0x000fc80000400000 */
[----:B------:R-:W-:-:S05]  /*3a80*/  FFMA R4, R87, R88, R4 ;  /* 0x0000005857047223 */ /* 0x000fca0000000004 */
[----:B------:R-:W-:-:S04]  /*3a90*/  F2FP.BF16.F32.PACK_AB R4, RZ, R4 ;  /* 0x00000004ff04723e */ /* 0x000fc800000010ff */
[----:B-1-34-:R-:W-:-:S05]  /*3aa0*/  PRMT R6, R4, 0x7610, R6 ;  /* 0x0000761004067816 */ /* 0x01afca0000000006 */
[----:B------:R1:W-:Y:S01]  /*3ab0*/  @P4 STG.E.U16 desc[UR38][R58.64+0x72], R6 ;  /* 0x000072063a004986 */ /* 0x0003e2000c101526 */
[----:B------:R-:W-:-:S13]  /*3ac0*/  ISETP.GT.AND P4, PT, R3, 0x80, P6 ;  /* 0x000000800300780c */ /* 0x000fda0003784270 */
[----:B------:R-:W3:Y:S01]  /*3ad0*/  @P4 LDG.E.LTC128B.U16 R114, desc[UR38][R62.64] ;  /* 0x000000263e724981 */ /* 0x000ee2000c1e1520 */
[----:B------:R-:W-:Y:S01]  /*3ae0*/  BSSY B1, `(.L_x_90) ;  /* 0x000000a000017945 */ /* 0x000fe20003800000 */
[----:B---3--:R-:W-:-:S04]  /*3af0*/  IMAD.U32 R4, R114, 0x10000, RZ ;  /* 0x0001000072047824 */ /* 0x008fc800078e00ff */
[----:B------:R-:W-:-:S04]  /*3b00*/  FMUL R5, R4, R89 ;  /* 0x0000005904057220 */ /* 0x000fc80000400000 */
[----:B------:R-:W-:-:S05]  /*3b10*/  FFMA R5, R24, R88, R5 ;  /* 0x0000005818057223 */ /* 0x000fca0000000005 */
[----:B------:R-:W-:-:S05]  /*3b20*/  F2FP.BF16.F32.PACK_AB R5, RZ, R5 ;  /* 0x00000005ff05723e */ /* 0x000fca00000010ff */
[----:B------:R1:W-:Y:S01]  /*3b30*/  @P4 STG.E.U16 desc[UR38][R14.64], R5 ;  /* 0x000000050e004986 */ /* 0x0003e2000c101526 */
[----:B------:R-:W-:-:S04]  /*3b40*/  ISETP.NE.AND P4, PT, R116, RZ, PT ;  /* 0x000000ff7400720c */ /* 0x000fc80003f85270 */
[----:B------:R-:W-:-:S13]  /*3b50*/  ISETP.GT.AND P4, PT, R3, 0x80, P4 ;  /* 0x000000800300780c */ /* 0x000fda0002784270 */
[----:B-1----:R-:W-:Y:S05]  /*3b60*/  @!P4 BRA `(.L_x_91) ;  /* 0x000000000004c947 */ /* 0x002fea0003800000 */
[----:B------:R1:W5:Y:S02]  /*3b70*/  LDG.E.LTC128B.U16 R114, desc[UR38][R60.64+0x2] ;  /* 0x000002263c727981 */ /* 0x000364000c1e1520 */
.L_x_91:
[----:B------:R-:W-:Y:S05]  /*3b80*/  BSYNC B1 ;  /* 0x0000000000017941 */ /* 0x000fea0003800000 */
.L_x_90:
[----:B-----5:R-:W-:Y:S01]  /*3b90*/  IMAD.U32 R4, R114, 0x10000, RZ ;  /* 0x0001000072047824 */ /* 0x020fe200078e00ff */
[----:B------:R-:W-:Y:S01]  /*3ba0*/  ISETP.GT.AND P6, PT, R3, 0x88, P6 ;  /* 0x000000880300780c */ /* 0x000fe200037c4270 */
[----:B------:R-:W-:Y:S01]  /*3bb0*/  @P4 IMAD.MOV.U32 R5, RZ, RZ, R15 ;  /* 0x000000ffff054224 */ /* 0x000fe200078e000f */
[----:B------:R-:W-:Y:S01]  /*3bc0*/  BSSY B1, `(.L_x_92) ;  /* 0x0000009000017945 */ /* 0x000fe20003800000 */
[----:B------:R-:W-:-:S04]  /*3bd0*/  FMUL R4, R4, R89 ;  /* 0x0000005904047220 */ /* 0x000fc80000400000 */
[----:B------:R-:W-:-:S05]  /*3be0*/  FFMA R4, R25, R88, R4 ;  /* 0x0000005819047223 */ /* 0x000fca0000000004 */
[----:B------:R-:W-:-:S04]  /*3bf0*/  F2FP.BF16.F32.PACK_AB R4, RZ, R4 ;  /* 0x00000004ff04723e */ /* 0x000fc800000010ff */
[----:B------:R-:W-:Y:S01]  /*3c00*/  PRMT R6, R4, 0x7610, R6 ;  /* 0x0000761004067816 */ /* 0x000fe20000000006 */
[----:B------:R-:W-:-:S05]  /*3c10*/  @P4 IMAD.MOV.U32 R4, RZ, RZ, R14 ;  /* 0x000000ffff044224 */ /* 0x000fca00078e000e */
[----:B------:R3:W-:Y:S01]  /*3c20*/  @P4 STG.E.U16 desc[UR38][R4.64+0x2], R6 ;  /* 0x0000020604004986 */ /* 0x0007e2000c101526 */
[----:B------:R-:W-:Y:S05]  /*3c30*/  @!P6 BRA `(.L_x_93) ;  /* 0x000000000004e947 */ /* 0x000fea0003800000 */
[----:B------:R4:W5:Y:S02]  /*3c40*/  LDG.E.LTC128B.U16 R114, desc[UR38][R8.64] ;  /* 0x0000002608727981 */ /* 0x000964000c1e1520 */
.L_x_93:
[----:B------:R-:W-:Y:S05]  /*3c50*/  BSYNC B1 ;  /* 0x0000000000017941 */ /* 0x000fea0003800000 */
.L_x_92:
[----:B---3-5:R-:W-:Y:S01]  /*3c60*/  IMAD.U32 R4, R114, 0x10000, RZ ;  /* 0x0001000072047824 */ /* 0x028fe200078e00ff */
[----:B------:R-:W-:Y:S01]  /*3c70*/  ISETP.NE.AND P4, PT, R116, RZ, PT ;  /* 0x000000ff7400720c */ /* 0x000fe20003f85270 */
[----:B------:R-:W-:Y:S02]  /*3c80*/  BSSY B1, `(.L_x_94) ;  /* 0x0000008000017945 */ /* 0x000fe40003800000 */
[----:B------:R-:W-:Y:S01]  /*3c90*/  FMUL R5, R4, R89 ;  /* 0x0000005904057220 */ /* 0x000fe20000400000 */
[----:B------:R-:W-:-:S03]  /*3ca0*/  ISETP.GT.AND P4, PT, R3, 0x88, P4 ;  /* 0x000000880300780c */ /* 0x000fc60002784270 */
[----:B------:R-:W-:-:S05]  /*3cb0*/  FFMA R5, R26, R88, R5 ;  /* 0x000000581a057223 */ /* 0x000fca0000000005 */
[----:B------:R-:W-:-:S05]  /*3cc0*/  F2FP.BF16.F32.PACK_AB R5, RZ, R5 ;  /* 0x00000005ff05723e */ /* 0x000fca00000010ff */
[----:B------:R3:W-:Y:S01]  /*3cd0*/  @P6 STG.E.U16 desc[UR38][R20.64], R5 ;  /* 0x0000000514006986 */ /* 0x0007e2000c101526 */
[----:B------:R-:W-:Y:S05]  /*3ce0*/  @!P4 BRA `(.L_x_95) ;  /* 0x000000000004c947 */ /* 0x000fea0003800000 */
[----:B------:R0:W5:Y:S02]  /*3cf0*/  LDG.E.LTC128B.U16 R114, desc[UR38][R12.64+0x2] ;  /* 0x000002260c727981 */ /* 0x000164000c1e1520 */
.L_x_95:
[----:B------:R-:W-:Y:S05]  /*3d00*/  BSYNC B1 ;  /* 0x0000000000017941 */ /* 0x000fea0003800000 */
.L_x_94:
[----:B-----5:R-:W-:Y:S01]  /*3d10*/  IMAD.U32 R4, R114, 0x10000, RZ ;  /* 0x0001000072047824 */ /* 0x020fe200078e00ff */
[----:B------:R-:W-:Y:S01]  /*3d20*/  ISETP.NE.AND P6, PT, R115, RZ, PT ;  /* 0x000000ff7300720c */ /* 0x000fe20003fc5270 */
[----:B------:R-:W-:Y:S02]  /*3d30*/  BSSY B1, `(.L_x_96) ;  /* 0x0000008000017945 */ /* 0x000fe40003800000 */
[----:B------:R-:W-:-:S04]  /*3d40*/  FMUL R4, R4, R89 ;  /* 0x0000005904047220 */ /* 0x000fc80000400000 */
[----:B------:R-:W-:-:S05]  /*3d50*/  FFMA R4, R27, R88, R4 ;  /* 0x000000581b047223 */ /* 0x000fca0000000004 */
[----:B------:R-:W-:-:S05]  /*3d60*/  F2FP.BF16.F32.PACK_AB R4, RZ, R4 ;  /* 0x00000004ff04723e */ /* 0x000fca00000010ff */
[----:B------:R0:W-:Y:S01]  /*3d70*/  @P4 STG.E.U16 desc[UR38][R64.64+0x2], R4 ;  /* 0x0000020440004986 */ /* 0x0001e2000c101526 */
[----:B------:R-:W-:-:S13]  /*3d80*/  ISETP.GT.AND P4, PT, R3, 0x80, P6 ;  /* 0x000000800300780c */ /* 0x000fda0003784270 */
[----:B0-----:R-:W-:Y:S05]  /*3d90*/  @!P4 BRA `(.L_x_97) ;  /* 0x000000000004c947 */ /* 0x001fea0003800000 */
[----:B------:R0:W5:Y:S02]  /*3da0*/  LDG.E.LTC128B.U16 R114, desc[UR38][R60.64+0x10] ;  /* 0x000010263c727981 */ /* 0x000164000c1e1520 */
.L_x_97:
[----:B------:R-:W-:Y:S05]  /*3db0*/  BSYNC B1 ;  /* 0x0000000000017941 */ /* 0x000fea0003800000 */
.L_x_96:
[----:B-----5:R-:W-:Y:S01]  /*3dc0*/  IMAD.U32 R4, R114, 0x10000, RZ ;  /* 0x0001000072047824 */ /* 0x020fe200078e00ff */
[----:B------:R-:W-:Y:S01]  /*3dd0*/  ISETP.NE.AND P6, PT, R117, RZ, PT ;  /* 0x000000ff7500720c */ /* 0x000fe20003fc5270 */
[----:B------:R-:W-:Y:S02]  /*3de0*/  BSSY B1, `(.L_x_98) ;  /* 0x000000b000017945 */ /* 0x000fe40003800000 */
[----:B---3--:R-:W-:Y:S01]  /*3df0*/  FMUL R5, R4, R89 ;  /* 0x0000005904057220 */ /* 0x008fe20000400000 */
[----:B------:R-:W-:-:S03]  /*3e00*/  @P4 IMAD.MOV.U32 R4, RZ, RZ, R14 ;  /* 0x000000ffff044224 */ /* 0x000fc600078e000e */
[----:B------:R-:W-:-:S05]  /*3e10*/  FFMA R5, R28, R88, R5 ;  /* 0x000000581c057223 */ /* 0x000fca0000000005 */
[----:B------:R-:W-:-:S04]  /*3e20*/  F2FP.BF16.F32.PACK_AB R5, RZ, R5 ;  /* 0x00000005ff05723e */ /* 0x000fc800000010ff */
[----:B------:R-:W-:Y:S01]  /*3e30*/  PRMT R6, R5, 0x7610, R6 ;  /* 0x0000761005067816 */ /* 0x000fe20000000006 */
[----:B------:R-:W-:-:S05]  /*3e40*/  @P4 IMAD.MOV.U32 R5, RZ, RZ, R15 ;  /* 0x000000ffff054224 */ /* 0x000fca00078e000f */
[----:B------:R3:W-:Y:S01]  /*3e50*/  @P4 STG.E.U16 desc[UR38][R4.64+0x10], R6 ;  /* 0x0000100604004986 */ /* 0x0007e2000c101526 */
[----:B------:R-:W-:-:S13]  /*3e60*/  ISETP.GT.AND P4, PT, R3, 0x80, P6 ;  /* 0x000000800300780c */ /* 0x000fda0003784270 */
[----:B---3--:R-:W-:Y:S05]  /*3e70*/  @!P4 BRA `(.L_x_99) ;  /* 0x000000000004c947 */ /* 0x008fea0003800000 */
[----:B------:R3:W5:Y:S02]  /*3e80*/  LDG.E.LTC128B.U16 R114, desc[UR38][R60.64+0x12] ;  /* 0x000012263c727981 */ /* 0x000764000c1e1520 */
.L_x_99:
[----:B------:R-:W-:Y:S05]  /*3e90*/  BSYNC B1 ;  /* 0x0000000000017941 */ /* 0x000fea0003800000 */
.L_x_98:
[----:B-----5:R-:W-:Y:S01]  /*3ea0*/  IMAD.U32 R4, R114, 0x10000, RZ ;  /* 0x0001000072047824 */ /* 0x020fe200078e00ff */
[----:B------:R-:W-:Y:S01]  /*3eb0*/  BSSY B1, `(.L_x_100) ;  /* 0x000000c000017945 */ /* 0x000fe20003800000 */
[----:B------:R-:W-:Y:S02]  /*3ec0*/  @P4 IMAD.MOV.U32 R5, RZ, RZ, R15 ;  /* 0x000000ffff054224 */ /* 0x000fe400078e000f */
[----:B------:R-:W-:-:S04]  /*3ed0*/  FMUL R4, R4, R89 ;  /* 0x0000005904047220 */ /* 0x000fc80000400000 */
[----:B------:R-:W-:-:S05]  /*3ee0*/  FFMA R4, R29, R88, R4 ;  /* 0x000000581d047223 */ /* 0x000fca0000000004 */
[----:B------:R-:W-:-:S04]  /*3ef0*/  F2FP.BF16.F32.PACK_AB R4, RZ, R4 ;  /* 0x00000004ff04723e */ /* 0x000fc800000010ff */
[----:B------:R-:W-:Y:S01]  /*3f00*/  PRMT R6, R4, 0x7610, R6 ;  /* 0x0000761004067816 */ /* 0x000fe20000000006 */
[----:B------:R-:W-:-:S05]  /*3f10*/  @P4 IMAD.MOV.U32 R4, RZ, RZ, R14 ;  /* 0x000000ffff044224 */ /* 0x000fca00078e000e */
[----:B------:R0:W-:Y:S01]  /*3f20*/  @P4 STG.E.U16 desc[UR38][R4.64+0x12], R6 ;  /* 0x0000120604004986 */ /* 0x0001e2000c101526 */
[----:B------:R-:W-:-:S04]  /*3f30*/  ISETP.NE.AND P4, PT, R115, RZ, PT ;  /* 0x000000ff7300720c */ /* 0x000fc80003f85270 */
[----:B------:R-:W-:-:S13]  /*3f40*/  ISETP.GT.AND P4, PT, R3, 0x88, P4 ;  /* 0x000000880300780c */ /* 0x000fda0002784270 */
[----:B0-----:R-:W-:Y:S05]  /*3f50*/  @!P4 BRA `(.L_x_101) ;  /* 0x000000000004c947 */ /* 0x001fea0003800000 */
[----:B------:R0:W5:Y:S02]  /*3f60*/  LDG.E.LTC128B.U16 R114, desc[UR38][R12.64+0x10] ;  /* 0x000010260c727981 */ /* 0x000164000c1e1520 */
.L_x_101:
[----:B------:R-:W-:Y:S05]  /*3f70*/  BSYNC B1 ;  /* 0x0000000000017941 */ /* 0x000fea0003800000 */
.L_x_100:
        /* <DEDUP_REMOVED lines=9> */
.L_x_103:
[----:B------:R-:W-:Y:S05]  /*4010*/  BSYNC B1 ;  /* 0x0000000000017941 */ /* 0x000fea0003800000 */
.L_x_102:
[----:B-----5:R-:W-:Y:S01]  /*4020*/  IMAD.U32 R4, R114, 0x10000, RZ ;  /* 0x0001000072047824 */ /* 0x020fe200078e00ff */
[----:B------:R-:W-:Y:S01]  /*4030*/  ISETP.NE.AND P6, PT, R118, RZ, PT ;  /* 0x000000ff7600720c */ /* 0x000fe20003fc5270 */
        /* <DEDUP_REMOVED lines=8> */
[----:B------:R-:W-:-:S13]  /*40c0*/  ISETP.GT.AND P4, PT, R3, 0x80, P6 ;  /* 0x000000800300780c */ /* 0x000fda0003784270 */
[----:B0-----:R-:W-:Y:S05]  /*40d0*/  @!P4 BRA `(.L_x_105) ;  /* 0x000000000004c947 */ /* 0x001fea0003800000 */
[----:B------:R0:W5:Y:S02]  /*40e0*/  LDG.E.LTC128B.U16 R114, desc[UR38][R60.64+0x20] ;  /* 0x000020263c727981 */ /* 0x000164000c1e1520 */
.L_x_105:
[----:B------:R-:W-:Y:S05]  /*40f0*/  BSYNC B1 ;  /* 0x0000000000017941 */ /* 0x000fea0003800000 */
.L_x_104:
[----:B-----5:R-:W-:Y:S01]  /*4100*/  IMAD.U32 R4, R114, 0x10000, RZ ;  /* 0x0001000072047824 */ /* 0x020fe200078e00ff */
[----:B------:R-:W-:Y:S01]  /*4110*/  ISETP.NE.AND P6, PT, R100, RZ, PT ;  /* 0x000000ff6400720c */ /* 0x000fe20003fc5270 */
[----:B------:R-:W-:Y:S02]  /*4120*/  BSSY B1, `(.L_x_106) ;  /* 0x000000b000017945 */ /* 0x000fe40003800000 */
[----:B------:R-:W-:Y:S01]  /*4130*/  FMUL R5, R4, R89 ;  /* 0x0000005904057220 */ /* 0x000fe20000400000 */
[----:B------:R-:W-:-:S03]  /*4140*/  @P4 IMAD.MOV.U32 R4, RZ, RZ, R14 ;  /* 0x000000ffff044224 */ /* 0x000fc600078e000e */
        /* <DEDUP_REMOVED lines=8> */
.L_x_107:
[----:B------:R-:W-:Y:S05]  /*41d0*/  BSYNC B1 ;  /* 0x0000000000017941 */ /* 0x000fea0003800000 */
.L_x_106:
        /* <DEDUP_REMOVED lines=13> */
.L_x_109:
[----:B------:R-:W-:Y:S05]  /*42b0*/  BSYNC B1 ;  /* 0x0000000000017941 */ /* 0x000fea0003800000 */
.L_x_108:
[----:B-----5:R-:W-:Y:S01]  /*42c0*/  IMAD.U32 R4, R114, 0x10000, RZ ;  /* 0x0001000072047824 */ /* 0x020fe200078e00ff */
[----:B------:R-:W-:Y:S03]  /*42d0*/  BSSY B1, `(.L_x_110) ;  /* 0x000000b000017945 */ /* 0x000fe60003800000 */
        /* <DEDUP_REMOVED lines=10> */
.L_x_111:
[----:B------:R-:W-:Y:S05]  /*4380*/  BSYNC B1 ;  /* 0x0000000000017941 */ /* 0x000fea0003800000 */
.L_x_110:
        /* <DEDUP_REMOVED lines=13> */
.L_x_113:
[----:B------:R-:W-:Y:S05]  /*4460*/  BSYNC B1 ;  /* 0x0000000000017941 */ /* 0x000fea0003800000 */
.L_x_112:
        /* <DEDUP_REMOVED lines=13> */
.L_x_115:
[----:B------:R-:W-:Y:S05]  /*4540*/  BSYNC B1 ;  /* 0x0000000000017941 */ /* 0x000fea0003800000 */
.L_x_114:
        /* <DEDUP_REMOVED lines=13> */
.L_x_117:
[----:B------:R-:W-:Y:S05]  /*4620*/  BSYNC B1 ;  /* 0x0000000000017941 */ /* 0x000fea0003800000 */
.L_x_116:
[----:B-----5:R-:W-:Y:S01]  /*4630*/  IMAD.U32 R4, R114, 0x10000, RZ ;  /* 0x0001000072047824 */ /* 0x020fe200078e00ff */
[----:B------:R-:W-:Y:S03]  /*4640*/  BSSY B1, `(.L_x_118) ;  /* 0x000000b000017945 */ /* 0x000fe60003800000 */
[----:B------:R-:W-:Y:S01]  /*4650*/  FMUL R5, R4, R89 ;  /* 0x0000005904057220 */ /* 0x000fe20000400000 */
[----:B------:R-:W-:-:S03]  /*4660*/  @P4 IMAD.MOV.U32 R4, RZ, RZ, R10 ;  /* 0x000000ffff044224 */ /* 0x000fc600078e000a */
[----:B------:R-:W-:-:S05]  /*4670*/  FFMA R5, R38, R88, R5 ;  /* 0x0000005826057223 */ /* 0x000fca0000000005 */
[----:B------:R-:W-:-:S04]  /*4680*/  F2FP.BF16.F32.PACK_AB R5, RZ, R5 ;  /* 0x00000005ff05723e */ /* 0x000fc800000010ff */
[----:B------:R-:W-:Y:S02]  /*4690*/  PRMT R6, R5, 0x7610, R6 ;  /* 0x0000761005067816 */ /* 0x000fe40000000006 */
[----:B------:R-:W-:-:S05]  /*46a0*/  @P4 MOV R5, R11 ;  /* 0x0000000b00054202 */ /* 0x000fca0000000f00 */
[----:B------:R0:W-:Y:S01]  /*46b0*/  @P4 STG.E.U16 desc[UR38][R4.64+0x30], R6 ;  /* 0x0000300604004986 */ /* 0x0001e2000c101526 */
[----:B------:R-:W-:-:S13]  /*46c0*/  ISETP.GT.AND P4, PT, R3, 0x88, P6 ;  /* 0x000000880300780c */ /* 0x000fda0003784270 */
[----:B0-----:R-:W-:Y:S05]  /*46d0*/  @!P4 BRA `(.L_x_119) ;  /* 0x000000000004c947 */ /* 0x001fea0003800000 */
[----:B------:R0:W5:Y:S02]  /*46e0*/  LDG.E.LTC128B.U16 R114, desc[UR38][R12.64+0x32] ;  /* 0x000032260c727981 */ /* 0x000164000c1e1520 */
.L_x_119:
[----:B------:R-:W-:Y:S05]  /*46f0*/  BSYNC B1 ;  /* 0x0000000000017941 */ /* 0x000fea0003800000 */
.L_x_118:
        /* <DEDUP_REMOVED lines=13> */
.L_x_121:
[----:B------:R-:W-:Y:S05]  /*47d0*/  BSYNC B1 ;  /* 0x0000000000017941 */ /* 0x000fea0003800000 */
.L_x_120:
        /* <DEDUP_REMOVED lines=13> */
.L_x_123:
[----:B------:R-:W-:Y:S05]  /*48b0*/  BSYNC B1 ;  /* 0x0000000000017941 */ /* 0x000fea0003800000 */
.L_x_122:
        /* <DEDUP_REMOVED lines=13> */
.L_x_125:
[----:B------:R-:W-:Y:S05]  /*4990*/  BSYNC B1 ;  /* 0x0000000000017941 */ /* 0x000fea0003800000 */
.L_x_124:
        /* <DEDUP_REMOVED lines=12> */
.L_x_127:
[----:B------:R-:W-:Y:S05]  /*4a60*/  BSYNC B1 ;  /* 0x0000000000017941 */ /* 0x000fea0003800000 */
.L_x_126:
        /* <DEDUP_REMOVED lines=13> */
.L_x_129:
[----:B------:R-:W-:Y:S05]  /*4b40*/  BSYNC B1 ;  /* 0x0000000000017941 */ /* 0x000fea0003800000 */
.L_x_128:
        /* <DEDUP_REMOVED lines=12> */
.L_x_131:
[----:B------:R-:W-:Y:S05]  /*4c10*/  BSYNC B1 ;  /* 0x0000000000017941 */ /* 0x000fea0003800000 */
.L_x_130:
        /* <DEDUP_REMOVED lines=12> */
.L_x_133:
[----:B------:R-:W-:Y:S05]  /*4ce0*/  BSYNC B1 ;  /* 0x0000000000017941 */ /* 0x000fea0003800000 */
.L_x_132:
[----:B-----5:R-:W-:Y:S01]  /*4cf0*/  IMAD.U32 R4, R114, 0x10000, RZ ;  /* 0x0001000072047824 */ /* 0x020fe200078e00ff */
[----:B------:R-:W-:Y:S01]  /*4d00*/  ISETP.GT.AND P5, PT, R3, 0x88, P5 ;  /* 0x000000880300780c */ /* 0x000fe20002fa4270 */
        /* <DEDUP_REMOVED lines=8> */
[----:B------:R-:W-:Y:S05]  /*4d90*/  @!P5 BRA `(.L_x_135) ;  /* 0x000000000004d947 */ /* 0x000fea0003800000 */
[----:B------:R0:W5:Y:S02]  /*4da0*/  LDG.E.LTC128B.U16 R114, desc[UR38][R12.64+0x52] ;  /* 0x000052260c727981 */ /* 0x000164000c1e1520 */
.L_x_135:
[----:B------:R-:W-:Y:S05]  /*4db0*/  BSYNC B1 ;  /* 0x0000000000017941 */ /* 0x000fea0003800000 */
.L_x_134:
[----:B0----5:R-:W-:Y:S01]  /*4dc0*/  IMAD.U32 R4, R114, 0x10000, RZ ;  /* 0x0001000072047824 */ /* 0x021fe200078e00ff */
        /* <DEDUP_REMOVED lines=11> */
.L_x_137:
[----:B------:R-:W-:Y:S05]  /*4e80*/  BSYNC B1 ;  /* 0x0000000000017941 */ /* 0x000fea0003800000 */
.L_x_136:
[----:B0----5:R-:W-:Y:S01]  /*4e90*/  IMAD.U32 R4, R114, 0x10000, RZ ;  /* 0x0001000072047824 */ /* 0x021fe200078e00ff */
        /* <DEDUP_REMOVED lines=11> */
.L_x_139:
[----:B------:R-:W-:Y:S05]  /*4f50*/  BSYNC B1 ;  /* 0x0000000000017941 */ /* 0x000fea0003800000 */
.L_x_138:
        /* <DEDUP_REMOVED lines=12> */
.L_x_141:
[----:B------:R-:W-:Y:S05]  /*5020*/  BSYNC B1 ;  /* 0x0000000000017941 */ /* 0x000fea0003800000 */
.L_x_140:
        /* <DEDUP_REMOVED lines=12> */
.L_x_143:
[----:B------:R-:W-:Y:S05]  /*50f0*/  BSYNC B1 ;  /* 0x0000000000017941 */ /* 0x000fea0003800000 */
.L_x_142:
        /* <DEDUP_REMOVED lines=12> */
.L_x_145:
[----:B------:R-:W-:Y:S05]  /*51c0*/  BSYNC B1 ;  /* 0x0000000000017941 */ /* 0x000fea0003800000 */
.L_x_144:
        /* <DEDUP_REMOVED lines=12> */
.L_x_147:
[----:B------:R-:W-:Y:S05]  /*5290*/  BSYNC B1 ;  /* 0x0000000000017941 */ /* 0x000fea0003800000 */
.L_x_146:
        /* <DEDUP_REMOVED lines=9> */
.L_x_149:
[----:B------:R-:W-:Y:S05]  /*5330*/  BSYNC B1 ;  /* 0x0000000000017941 */ /* 0x000fea0003800000 */
.L_x_148:
        /* <DEDUP_REMOVED lines=12> */
.L_x_151:
[----:B------:R-:W-:Y:S05]  /*5400*/  BSYNC B1 ;  /* 0x0000000000017941 */ /* 0x000fea0003800000 */
.L_x_150:
[----:B------:R-:W-:Y:S05]  /*5410*/  @!P0 BRA `(.L_x_152) ;  /* 0x0000001400848947 */ /* 0x000fea0003800000 */
[----:B-----5:R-:W-:-:S04]  /*5420*/  IMAD.U32 R114, R114, 0x10000, RZ ;  /* 0x0001000072727824 */ /* 0x020fc800078e00ff */
[----:B------:R-:W-:-:S04]  /*5430*/  FMUL R114, R114, R89 ;  /* 0x0000005972727220 */ /* 0x000fc80000400000 */
[----:B------:R-:W-:-:S05]  /*5440*/  FFMA R114, R55, R88, R114 ;  /* 0x0000005837727223 */ /* 0x000fca0000000072 */
[----:B------:R-:W-:-:S05]  /*5450*/  F2FP.BF16.F32.PACK_AB R114, RZ, R114 ;  /* 0x00000072ff72723e */ /* 0x000fca00000010ff */
[----:B------:R0:W-:Y:S01]  /*5460*/  STG.E.U16 desc[UR38][R10.64+0x72], R114 ;  /* 0x000072720a007986 */ /* 0x0001e2000c101526 */
[----:B------:R-:W-:Y:S05]  /*5470*/  BRA `(.L_x_152) ;  /* 0x00000014006c7947 */ /* 0x000fea0003800000 */
.L_x_29:
[----:B------:R-:W-:Y:S01]  /*5480*/  ULDC.64 UR4, c[0x0][0x5c0] ;  /* 0x0001700000047ab9 */ /* 0x000fe20000000a00 */
[-C--:B------:R-:W-:Y:S01]  /*5490*/  FMUL R56, R56, R88.reuse ;  /* 0x0000005838387220 */ /* 0x080fe20000400000 */
[----:B------:R-:W-:Y:S01]  /*54a0*/  LEA R10, P1, R110, UR4, 0x1 ;  /* 0x000000046e0a7c11 */ /* 0x000fe2000f8208ff */
[----:B------:R-:W-:Y:S01]  /*54b0*/  IMAD.SHL.U32 R7, R94, 0x2, RZ ;  /* 0x000000025e077824 */ /* 0x000fe200078e00ff */
[----:B------:R-:W-:Y:S01]  /*54c0*/  ISETP.GT.AND P3, PT, R4, 0x1, PT ;  /* 0x000000010400780c */ /* 0x000fe20003f64270 */
[----:B------:R-:W-:Y:S01]  /*54d0*/  FMUL R57, R57, R88 ;  /* 0x0000005839397220 */ /* 0x000fe20000400000 */
[----:B------:R-:W-:Y:S01]  /*54e0*/  F2FP.BF16.F32.PACK_AB R56, RZ, R56 ;  /* 0x00000038ff38723e */ /* 0x000fe200000010ff */
[-C--:B------:R-:W-:Y:S01]  /*54f0*/  FMUL R58, R58, R88.reuse ;  /* 0x000000583a3a7220 */ /* 0x080fe20000400000 */
[----:B------:R-:W-:Y:S01]  /*5500*/  LEA.HI.X R11, R110, UR5, R103, 0x1, P1 ;  /* 0x000000056e0b7c11 */ /* 0x000fe200088f0c67 */
[-C--:B------:R-:W-:Y:S01]  /*5510*/  FMUL R59, R59, R88.reuse ;  /* 0x000000583b3b7220 */ /* 0x080fe20000400000 */
[----:B------:R-:W-:Y:S01]  /*5520*/  ISETP.GT.AND P1, PT, R3, RZ, P3 ;  /* 0x000000ff0300720c */ /* 0x000fe20001f24270 */
[----:B------:R-:W-:Y:S01]  /*5530*/  IMAD.SHL.U32 R19, R95, 0x2, RZ ;  /* 0x000000025f137824 */ /* 0x000fe200078e00ff */
[----:B------:R-:W-:Y:S01]  /*5540*/  ISETP.GT.AND P2, PT, R3, 0x8, P6 ;  /* 0x000000080300780c */ /* 0x000fe20003744270 */
[----:B------:R-:W-:Y:S01]  /*5550*/  @P0 STG.E.U16 desc[UR38][R10.64], R56 ;  /* 0x000000380a000986 */ /* 0x000fe2000c101526 */
[----:B------:R-:W-:Y:S01]  /*5560*/  SHF.L.U64.HI R5, R94, 0x1, R93 ;  /* 0x000000015e057819 */ /* 0x000fe2000001025d */
[----:B------:R-:W-:Y:S01]  /*5570*/  FMUL R60, R60, R88 ;  /* 0x000000583c3c7220 */ /* 0x000fe20000400000 */
[----:B------:R-:W-:Y:S01]  /*5580*/  IADD3 R8, P0, R7, R10, RZ ;  /* 0x0000000a07087210 */ /* 0x000fe20007f1e0ff */
[-C--:B------:R-:W-:Y:S01]  /*5590*/  FMUL R61, R61, R88.reuse ;  /* 0x000000583d3d7220 */ /* 0x080fe20000400000 */
[----:B------:R-:W-:Y:S01]  /*55a0*/  F2FP.BF16.F32.PACK_AB R57, RZ, R57 ;  /* 0x00000039ff39723e */ /* 0x000fe200000010ff */
[----:B------:R-:W-:Y:S01]  /*55b0*/  FMUL R63, R63, R88 ;  /* 0x000000583f3f7220 */ /* 0x000fe20000400000 */
[----:B------:R-:W-:Y:S01]  /*55c0*/  F2FP.BF16.F32.PACK_AB R58, RZ, R58 ;  /* 0x0000003aff3a723e */ /* 0x000fe200000010ff */
[----:B------:R-:W-:Y:S01]  /*55d0*/  IMAD.X R9, R5, 0x1, R11, P0 ;  /* 0x0000000105097824 */ /* 0x000fe200000e060b */
[----:B------:R-:W-:Y:S01]  /*55e0*/  ISETP.GT.AND P0, PT, R3, 0x8, P3 ;  /* 0x000000080300780c */ /* 0x000fe20001f04270 */
[----:B------:R-:W-:Y:S01]  /*55f0*/  @P1 STG.E.U16 desc[UR38][R10.64+0x2], R57 ;  /* 0x000002390a001986 */ /* 0x000fe2000c101526 */
[----:B------:R-:W-:Y:S01]  /*5600*/  F2FP.BF16.F32.PACK_AB R59, RZ, R59 ;  /* 0x0000003bff3b723e */ /* 0x000fe200000010ff */
[----:B------:R-:W-:Y:S01]  /*5610*/  FMUL R62, R62, R88 ;  /* 0x000000583e3e7220 */ /* 0x000fe20000400000 */
[----:B------:R-:W-:Y:S01]  /*5620*/  SHF.L.U64.HI R13, R95, 0x1, R92 ;  /* 0x000000015f0d7819 */ /* 0x000fe2000001025c */
[----:B------:R-:W-:Y:S01]  /*5630*/  @P2 STG.E.U16 desc[UR38][R8.64], R58 ;  /* 0x0000003a08002986 */ /* 0x000fe2000c101526 */
[----:B------:R-:W-:Y:S01]  /*5640*/  IADD3 R6, P1, P2, R19, R10, R7 ;  /* 0x0000000a13067210 */ /* 0x000fe20007a3e007 */
[-C--:B------:R-:W-:Y:S01]  /*5650*/  FMUL R64, R64, R88.reuse ;  /* 0x0000005840407220 */ /* 0x080fe20000400000 */
[C---:B------:R-:W-:Y:S01]  /*5660*/  ISETP.GT.AND P4, PT, R4.reuse, 0x8, PT ;  /* 0x000000080400780c */ /* 0x040fe20003f84270 */
[-C--:B------:R-:W-:Y:S01]  /*5670*/  FMUL R65, R65, R88.reuse ;  /* 0x0000005841417220 */ /* 0x080fe20000400000 */
[----:B------:R-:W-:Y:S01]  /*5680*/  ISETP.GT.AND P3, PT, R4, 0x9, PT ;  /* 0x000000090400780c */ /* 0x000fe20003f64270 */
[-C--:B------:R-:W-:Y:S01]  /*5690*/  FMUL R66, R66, R88.reuse ;  /* 0x0000005842427220 */ /* 0x080fe20000400000 */
[----:B------:R-:W-:Y:S01]  /*56a0*/  IADD3.X R7, R13, R11, R5, P1, P2 ;  /* 0x0000000b0d077210 */ /* 0x000fe20000fe4405 */
[----:B------:R-:W-:Y:S01]  /*56b0*/  @P0 STG.E.U16 desc[UR38][R8.64+0x2], R59 ;  /* 0x0000023b08000986 */ /* 0x000fe2000c101526 */
[----:B------:R-:W-:Y:S01]  /*56c0*/  ISETP.GT.AND P1, PT, R3, RZ, P4 ;  /* 0x000000ff0300720c */ /* 0x000fe20002724270 */
[-C--:B------:R-:W-:Y:S01]  /*56d0*/  FMUL R67, R67, R88.reuse ;  /* 0x0000005843437220 */ /* 0x080fe20000400000 */
[----:B------:R-:W-:Y:S01]  /*56e0*/  ISETP.GT.AND P0, PT, R3, RZ, P3 ;  /* 0x000000ff0300720c */ /* 0x000fe20001f04270 */
[----:B------:R-:W-:Y:S01]  /*56f0*/  FMUL R68, R68, R88 ;  /* 0x0000005844447220 */ /* 0x000fe20000400000 */
[----:B------:R-:W-:Y:S01]  /*5700*/  F2FP.BF16.F32.PACK_AB R60, RZ, R60 ;  /* 0x0000003cff3c723e */ /* 0x000fe200000010ff */
[-C--:B------:R-:W-:Y:S01]  /*5710*/  FMUL R69, R69, R88.reuse ;  /* 0x0000005845457220 */ /* 0x080fe20000400000 */
[----:B------:R-:W-:Y:S01]  /*5720*/  F2FP.BF16.F32.PACK_AB R61, RZ, R61 ;  /* 0x0000003dff3d723e */ /* 0x000fe200000010ff */
[-C--:B------:R-:W-:Y:S01]  /*5730*/  FMUL R70, R70, R88.reuse ;  /* 0x0000005846467220 */ /* 0x080fe20000400000 */
[----:B------:R-:W-:Y:S01]  /*5740*/  F2FP.BF16.F32.PACK_AB R63, RZ, R63 ;  /* 0x0000003fff3f723e */ /* 0x000fe200000010ff */
[----:B------:R-:W-:Y:S01]  /*5750*/  FMUL R71, R71, R88 ;  /* 0x0000005847477220 */ /* 0x000fe20000400000 */
[----:B------:R-:W-:Y:S01]  /*5760*/  F2FP.BF16.F32.PACK_AB R62, RZ, R62 ;  /* 0x0000003eff3e723e */ /* 0x000fe200000010ff */
[----:B------:R-:W-:Y:S01]  /*5770*/  FMUL R72, R72, R88 ;  /* 0x0000005848487220 */ /* 0x000fe20000400000 */
[----:B------:R-:W-:Y:S01]  /*5780*/  F2FP.BF16.F32.PACK_AB R64, RZ, R64 ;  /* 0x00000040ff40723e */ /* 0x000fe200000010ff */
[----:B------:R-:W-:Y:S01]  /*5790*/  @P1 STG.E.U16 desc[UR38][R10.64+0x10], R60 ;  /* 0x0000103c0a001986 */ /* 0x000fe2000c101526 */
[----:B------:R-:W-:Y:S01]  /*57a0*/  ISETP.GT.AND P1, PT, R3, 0x8, P4 ;  /* 0x000000080300780c */ /* 0x000fe20002724270 */
[-C--:B------:R-:W-:Y:S01]  /*57b0*/  FMUL R73, R73, R88.reuse ;  /* 0x0000005849497220 */ /* 0x080fe20000400000 */
[----:B------:R-:W-:Y:S01]  /*57c0*/  ISETP.GT.AND P2, PT, R4, 0x11, PT ;  /* 0x000000110400780c */ /* 0x000fe20003f44270 */
[----:B------:R-:W-:Y:S01]  /*57d0*/  @P0 STG.E.U16 desc[UR38][R10.64+0x12], R61 ;  /* 0x0000123d0a000986 */ /* 0x000fe2000c101526 */
[----:B------:R-:W-:Y:S01]  /*57e0*/  ISETP.GT.AND P0, PT, R3, 0x8, P3 ;  /* 0x000000080300780c */ /* 0x000fe20001f04270 */
[-C--:B------:R-:W-:Y:S01]  /*57f0*/  FMUL R74, R74, R88.reuse ;  /* 0x000000584a4a7220 */ /* 0x080fe20000400000 */
[----:B------:R-:W-:Y:S01]  /*5800*/  ISETP.GT.AND P3, PT, R4, 0x10, PT ;  /* 0x000000100400780c */ /* 0x000fe20003f64270 */
[-C--:B------:R-:W-:Y:S01]  /*5810*/  FMUL R75, R75, R88.reuse ;  /* 0x000000584b4b7220 */ /* 0x080fe20000400000 */
[----:B------:R-:W-:Y:S01]  /*5820*/  F2FP.BF16.F32.PACK_AB R65, RZ, R65 ;  /* 0x00000041ff41723e */ /* 0x000fe200000010ff */
[----:B------:R-:W-:Y:S01]  /*5830*/  FMUL R76, R76, R88 ;  /* 0x000000584c4c7220 */ /* 0x000fe20000400000 */
[----:B------:R-:W-:Y:S01]  /*5840*/  F2FP.BF16.F32.PACK_AB R66, RZ, R66 ;  /* 0x00000042ff42723e */ /* 0x000fe200000010ff */
[----:B------:R-:W-:Y:S01]  /*5850*/  FMUL R77, R77, R88 ;  /* 0x000000584d4d7220 */ /* 0x000fe20000400000 */
[----:B------:R-:W-:Y:S01]  /*5860*/  F2FP.BF16.F32.PACK_AB R67, RZ, R67 ;  /* 0x00000043ff43723e */ /* 0x000fe200000010ff */
[----:B------:R-:W-:Y:S01]  /*5870*/  @P1 STG.E.U16 desc[UR38][R8.64+0x10], R62 ;  /* 0x0000103e08001986 */ /* 0x000fe2000c101526 */
[----:B------:R-:W-:Y:S01]  /*5880*/  F2FP.BF16.F32.PACK_AB R68, RZ, R68 ;  /* 0x00000044ff44723e */ /* 0x000fe200000010ff */
[-C--:B------:R-:W-:Y:S01]  /*5890*/  FMUL R78, R78, R88.reuse ;  /* 0x000000584e4e7220 */ /* 0x080fe20000400000 */
[----:B------:R-:W-:Y:S01]  /*58a0*/  ISETP.GT.AND P1, PT, R4, 0x19, PT ;  /* 0x000000190400780c */ /* 0x000fe20003f24270 */
[----:B------:R-:W-:Y:S01]  /*58b0*/  @P0 STG.E.U16 desc[UR38][R8.64+0x12], R63 ;  /* 0x0000123f08000986 */ /* 0x000fe2000c101526 */
[----:B------:R-:W-:Y:S01]  /*58c0*/  ISETP.GT.AND P0, PT, R3, RZ, P3 ;  /* 0x000000ff0300720c */ /* 0x000fe20001f04270 */
[-C--:B------:R-:W-:Y:S01]  /*58d0*/  FMUL R79, R79, R88.reuse ;  /* 0x000000584f4f7220 */ /* 0x080fe20000400000 */
[----:B------:R-:W-:Y:S01]  /*58e0*/  F2FP.BF16.F32.PACK_AB R69, RZ, R69 ;  /* 0x00000045ff45723e */ /* 0x000fe200000010ff */
[----:B------:R-:W-:Y:S01]  /*58f0*/  FMUL R80, R80, R88 ;  /* 0x0000005850507220 */ /* 0x000fe20000400000 */
[----:B------:R-:W-:Y:S01]  /*5900*/  F2FP.BF16.F32.PACK_AB R70, RZ, R70 ;  /* 0x00000046ff46723e */ /* 0x000fe200000010ff */
        /* <DEDUP_REMOVED lines=8> */
[----:B------:R-:W-:Y:S01]  /*5990*/  @P0 STG.E.U16 desc[UR38][R10.64+0x20], R64 ;  /* 0x000020400a000986 */ /* 0x000fe2000c101526 */
[----:B------:R-:W-:Y:S01]  /*59a0*/  ISETP.GT.AND P0, PT, R3, RZ, P2 ;  /* 0x000000ff0300720c */ /* 0x000fe20001704270 */
[-C--:B------:R-:W-:Y:S01]  /*59b0*/  FMUL R85, R85, R88.reuse ;  /* 0x0000005855557220 */ /* 0x080fe20000400000 */
[----:B------:R-:W-:Y:S01]  /*59c0*/  F2FP.BF16.F32.PACK_AB R75, RZ, R75 ;  /* 0x0000004bff4b723e */ /* 0x000fe200000010ff */
[-C--:B------:R-:W-:Y:S01]  /*59d0*/  FMUL R86, R86, R88.reuse ;  /* 0x0000005856567220 */ /* 0x080fe20000400000 */
[----:B------:R-:W-:Y:S01]  /*59e0*/  ISETP.GT.AND P5, PT, R4, 0x28, PT ;  /* 0x000000280400780c */ /* 0x000fe20003fa4270 */
[----:B------:R-:W-:Y:S01]  /*59f0*/  FMUL R87, R87, R88 ;  /* 0x0000005857577220 */ /* 0x000fe20000400000 */
[----:B------:R-:W-:Y:S01]  /*5a00*/  F2FP.BF16.F32.PACK_AB R76, RZ, R76 ;  /* 0x0000004cff4c723e */ /* 0x000fe200000010ff */
[-C--:B------:R-:W-:Y:S01]  /*5a10*/  FMUL R24, R24, R88.reuse ;  /* 0x0000005818187220 */ /* 0x080fe20000400000 */
[----:B------:R-:W-:Y:S01]  /*5a20*/  ISETP.GT.AND P4, PT, R4, 0x29, PT ;  /* 0x000000290400780c */ /* 0x000fe20003f84270 */
[-C--:B------:R-:W-:Y:S01]  /*5a30*/  FMUL R25, R25, R88.reuse ;  /* 0x0000005819197220 */ /* 0x080fe20000400000 */
[----:B------:R-:W-:Y:S01]  /*5a40*/  F2FP.BF16.F32.PACK_AB R77, RZ, R77 ;  /* 0x0000004dff4d723e */ /* 0x000fe200000010ff */
[----:B------:R-:W-:Y:S01]  /*5a50*/  FMUL R26, R26, R88 ;  /* 0x000000581a1a7220 */ /* 0x000fe20000400000 */
[----:B------:R-:W-:Y:S01]  /*5a60*/  F2FP.BF16.F32.PACK_AB R78, RZ, R78 ;  /* 0x0000004eff4e723e */ /* 0x000fe200000010ff */
[----:B------:R-:W-:Y:S01]  /*5a70*/  @P0 STG.E.U16 desc[UR38][R10.64+0x22], R65 ;  /* 0x000022410a000986 */ /* 0x000fe2000c101526 */
[----:B------:R-:W-:Y:S01]  /*5a80*/  ISETP.GT.AND P0, PT, R3, 0x8, P3 ;  /* 0x000000080300780c */ /* 0x000fe20001f04270 */
[-C--:B------:R-:W-:Y:S01]  /*5a90*/  FMUL R27, R27, R88.reuse ;  /* 0x000000581b1b7220 */ /* 0x080fe20000400000 */
[----:B------:R-:W-:Y:S01]  /*5aa0*/  F2FP.BF16.F32.PACK_AB R79, RZ, R79 ;  /* 0x0000004fff4f723e */ /* 0x000fe200000010ff */
[-C--:B------:R-:W-:Y:S01]  /*5ab0*/  FMUL R28, R28, R88.reuse ;  /* 0x000000581c1c7220 */ /* 0x080fe20000400000 */
[----:B------:R-:W-:Y:S01]  /*5ac0*/  ISETP.GT.AND P3, PT, R4, 0x30, PT ;  /* 0x000000300400780c */ /* 0x000fe20003f64270 */
        /* <DEDUP_REMOVED lines=8> */
[----:B------:R-:W-:Y:S01]  /*5b50*/  @P0 STG.E.U16 desc[UR38][R8.64+0x20], R66 ;  /* 0x0000204208000986 */ /* 0x000fe2000c101526 */
[----:B------:R-:W-:Y:S01]  /*5b60*/  ISETP.GT.AND P0, PT, R3, 0x8, P2 ;  /* 0x000000080300780c */ /* 0x000fe20001704270 */
[-C--:B------:R-:W-:Y:S01]  /*5b70*/  FMUL R33, R33, R88.reuse ;  /* 0x0000005821217220 */ /* 0x080fe20000400000 */
[----:B------:R-:W-:Y:S01]  /*5b80*/  ISETP.GT.AND P2, PT, R4, 0x18, PT ;  /* 0x000000180400780c */ /* 0x000fe20003f44270 */
[----:B------:R-:W-:Y:S01]  /*5b90*/  FMUL R34, R34, R88 ;  /* 0x0000005822227220 */ /* 0x000fe20000400000 */
[----:B------:R-:W-:Y:S01]  /*5ba0*/  F2FP.BF16.F32.PACK_AB R84, RZ, R84 ;  /* 0x00000054ff54723e */ /* 0x000fe200000010ff */
[-C--:B------:R-:W-:Y:S01]  /*5bb0*/  FMUL R35, R35, R88.reuse ;  /* 0x0000005823237220 */ /* 0x080fe20000400000 */
[----:B------:R-:W-:Y:S01]  /*5bc0*/  P2R R5, PR, RZ, 0x20 ;  /* 0x00000020ff057803 */ /* 0x000fe20000000000 */
[-C--:B------:R-:W-:Y:S01]  /*5bd0*/  FMUL R36, R36, R88.reuse ;  /* 0x0000005824247220 */ /* 0x080fe20000400000 */
[----:B------:R-:W-:Y:S01]  /*5be0*/  F2FP.BF16.F32.PACK_AB R85, RZ, R85 ;  /* 0x00000055ff55723e */ /* 0x000fe200000010ff */
[----:B------:R-:W-:Y:S01]  /*5bf0*/  FMUL R37, R37, R88 ;  /* 0x0000005825257220 */ /* 0x000fe20000400000 */
[----:B------:R-:W-:Y:S01]  /*5c00*/  F2FP.BF16.F32.PACK_AB R86, RZ, R86 ;  /* 0x00000056ff56723e */ /* 0x000fe200000010ff */
[-C--:B------:R-:W-:Y:S01]  /*5c10*/  FMUL R38, R38, R88.reuse ;  /* 0x0000005826267220 */ /* 0x080fe20000400000 */
[----:B------:R-:W-:Y:S01]  /*5c20*/  F2FP.BF16.F32.PACK_AB R87, RZ, R87 ;  /* 0x00000057ff57723e */ /* 0x000fe200000010ff */
[----:B------:R-:W-:Y:S01]  /*5c30*/  @P0 STG.E.U16 desc[UR38][R8.64+0x22], R67 ;  /* 0x0000224308000986 */ /* 0x000fe2000c101526 */
[----:B------:R-:W-:Y:S01]  /*5c40*/  ISETP.GT.AND P0, PT, R3, RZ, P2 ;  /* 0x000000ff0300720c */ /* 0x000fe20001704270 */
        /* <DEDUP_REMOVED lines=36> */
[----:B------:R-:W-:Y:S01]  /*5e90*/  FMUL R55, R55, R88 ;  /* 0x0000005837377220 */ /* 0x000fe20000400000 */
[----:B------:R-:W-:-:S02]  /*5ea0*/  F2FP.BF16.F32.PACK_AB R39, RZ, R39 ;  /* 0x00000027ff27723e */ /* 0x000fc400000010ff */
[----:B------:R-:W-:Y:S01]  /*5eb0*/  F2FP.BF16.F32.PACK_AB R40, RZ, R40 ;  /* 0x00000028ff28723e */ /* 0x000fe200000010ff */
[----:B------:R-:W-:Y:S01]  /*5ec0*/  @P0 STG.E.U16 desc[UR38][R8.64+0x30], R70 ;  /* 0x0000304608000986 */ /* 0x000fe2000c101526 */
[----:B------:R-:W-:Y:S02]  /*5ed0*/  ISETP.GT.AND P0, PT, R3, 0x8, P1 ;  /* 0x000000080300780c */ /* 0x000fe40000f04270 */
[----:B------:R-:W-:Y:S02]  /*5ee0*/  ISETP.GT.AND P1, PT, R4, 0x21, PT ;  /* 0x000000210400780c */ /* 0x000fe40003f24270 */
[----:B------:R-:W-:Y:S02]  /*5ef0*/  F2FP.BF16.F32.PACK_AB R41, RZ, R41 ;  /* 0x00000029ff29723e */ /* 0x000fe400000010ff */
[----:B------:R-:W-:Y:S02]  /*5f00*/  F2FP.BF16.F32.PACK_AB R42, RZ, R42 ;  /* 0x0000002aff2a723e */ /* 0x000fe400000010ff */
[----:B------:R-:W-:-:S02]  /*5f10*/  F2FP.BF16.F32.PACK_AB R43, RZ, R43 ;  /* 0x0000002bff2b723e */ /* 0x000fc400000010ff */
[----:B------:R-:W-:Y:S02]  /*5f20*/  F2FP.BF16.F32.PACK_AB R44, RZ, R44 ;  /* 0x0000002cff2c723e */ /* 0x000fe400000010ff */
[----:B------:R-:W-:Y:S01]  /*5f30*/  F2FP.BF16.F32.PACK_AB R45, RZ, R45 ;  /* 0x0000002dff2d723e */ /* 0x000fe200000010ff */
[----:B------:R-:W-:Y:S01]  /*5f40*/  @P0 STG.E.U16 desc[UR38][R8.64+0x32], R71 ;  /* 0x0000324708000986 */ /* 0x000fe2000c101526 */
[----:B------:R-:W-:Y:S02]  /*5f50*/  ISETP.GT.AND P0, PT, R3, RZ, P2 ;  /* 0x000000ff0300720c */ /* 0x000fe40001704270 */
[----:B------:R-:W-:Y:S02]  /*5f60*/  F2FP.BF16.F32.PACK_AB R46, RZ, R46 ;  /* 0x0000002eff2e723e */ /* 0x000fe400000010ff */
[----:B------:R-:W-:Y:S02]  /*5f70*/  F2FP.BF16.F32.PACK_AB R47, RZ, R47 ;  /* 0x0000002fff2f723e */ /* 0x000fe400000010ff */
[----:B------:R-:W-:-:S02]  /*5f80*/  F2FP.BF16.F32.PACK_AB R48, RZ, R48 ;  /* 0x00000030ff30723e */ /* 0x000fc400000010ff */
[----:B------:R-:W-:Y:S02]  /*5f90*/  F2FP.BF16.F32.PACK_AB R49, RZ, R49 ;  /* 0x00000031ff31723e */ /* 0x000fe400000010ff */
[----:B------:R-:W-:Y:S02]  /*5fa0*/  F2FP.BF16.F32.PACK_AB R50, RZ, R50 ;  /* 0x00000032ff32723e */ /* 0x000fe400000010ff */
[----:B------:R-:W-:Y:S01]  /*5fb0*/  F2FP.BF16.F32.PACK_AB R51, RZ, R51 ;  /* 0x00000033ff33723e */ /* 0x000fe200000010ff */
[----:B------:R-:W-:Y:S01]  /*5fc0*/  @P0 STG.E.U16 desc[UR38][R10.64+0x40], R72 ;  /* 0x000040480a000986 */ /* 0x000fe2000c101526 */
[----:B------:R-:W-:Y:S02]  /*5fd0*/  ISETP.GT.AND P0, PT, R3, RZ, P1 ;  /* 0x000000ff0300720c */ /* 0x000fe40000f04270 */
[----:B------:R-:W-:Y:S02]  /*5fe0*/  F2FP.BF16.F32.PACK_AB R52, RZ, R52 ;  /* 0x00000034ff34723e */ /* 0x000fe400000010ff */
[----:B------:R-:W-:-:S02]  /*5ff0*/  F2FP.BF16.F32.PACK_AB R53, RZ, R53 ;  /* 0x00000035ff35723e */ /* 0x000fc400000010ff */
[----:B------:R-:W-:Y:S02]  /*6000*/  F2FP.BF16.F32.PACK_AB R54, RZ, R54 ;  /* 0x00000036ff36723e */ /* 0x000fe400000010ff */
[----:B------:R-:W-:-:S05]  /*6010*/  F2FP.BF16.F32.PACK_AB R55, RZ, R55 ;  /* 0x00000037ff37723e */ /* 0x000fca00000010ff */
[----:B------:R-:W-:Y:S01]  /*6020*/  @P0 STG.E.U16 desc[UR38][R10.64+0x42], R73 ;  /* 0x000042490a000986 */ /* 0x000fe2000c101526 */
[----:B------:R-:W-:Y:S02]  /*6030*/  ISETP.GT.AND P0, PT, R3, 0x8, P2 ;  /* 0x000000080300780c */ /* 0x000fe40001704270 */
[----:B------:R-:W-:-:S11]  /*6040*/  ISETP.GT.AND P2, PT, R4, 0x38, PT ;  /* 0x000000380400780c */ /* 0x000fd60003f44270 */
[----:B------:R-:W-:Y:S01]  /*6050*/  @P0 STG.E.U16 desc[UR38][R8.64+0x40], R74 ;  /* 0x0000404a08000986 */ /* 0x000fe2000c101526 */
[----:B------:R-:W-:-:S13]  /*6060*/  ISETP.GT.AND P0, PT, R3, 0x8, P1 ;  /* 0x000000080300780c */ /* 0x000fda0000f04270 */
[----:B------:R-:W-:Y:S01]  /*6070*/  @P0 STG.E.U16 desc[UR38][R8.64+0x42], R75 ;  /* 0x0000424b08000986 */ /* 0x000fe2000c101526 */
[----:B------:R-:W-:-:S13]  /*6080*/  ISETP.GT.AND P0, PT, R3, RZ, P5 ;  /* 0x000000ff0300720c */ /* 0x000fda0002f04270 */
[----:B------:R-:W-:Y:S01]  /*6090*/  @P0 STG.E.U16 desc[UR38][R10.64+0x50], R76 ;  /* 0x0000504c0a000986 */ /* 0x000fe2000c101526 */
[----:B------:R-:W-:-:S13]  /*60a0*/  ISETP.GT.AND P0, PT, R3, RZ, P4 ;  /* 0x000000ff0300720c */ /* 0x000fda0002704270 */
[----:B------:R-:W-:Y:S01]  /*60b0*/  @P0 STG.E.U16 desc[UR38][R10.64+0x52], R77 ;  /* 0x0000524d0a000986 */ /* 0x000fe2000c101526 */
[----:B------:R-:W-:-:S13]  /*60c0*/  ISETP.GT.AND P0, PT, R3, 0x8, P5 ;  /* 0x000000080300780c */ /* 0x000fda0002f04270 */
[----:B------:R-:W-:Y:S01]  /*60d0*/  @P0 STG.E.U16 desc[UR38][R8.64+0x50], R78 ;  /* 0x0000504e08000986 */ /* 0x000fe2000c101526 */
[----:B------:R-:W-:-:S13]  /*60e0*/  ISETP.GT.AND P0, PT, R3, 0x8, P4 ;  /* 0x000000080300780c */ /* 0x000fda0002704270 */
[----:B------:R-:W-:Y:S01]  /*60f0*/  @P0 STG.E.U16 desc[UR38][R8.64+0x52], R79 ;  /* 0x0000524f08000986 */ /* 0x000fe2000c101526 */
[----:B------:R-:W-:-:S13]  /*6100*/  ISETP.GT.AND P0, PT, R3, RZ, P3 ;  /* 0x000000ff0300720c */ /* 0x000fda0001f04270 */
[----:B------:R-:W-:Y:S01]  /*6110*/  @P0 STG.E.U16 desc[UR38][R10.64+0x60], R80 ;  /* 0x000060500a000986 */ /* 0x000fe2000c101526 */
[----:B------:R-:W-:-:S04]  /*6120*/  ISETP.GT.AND P0, PT, R4, 0x31, PT ;  /* 0x000000310400780c */ /* 0x000fc80003f04270 */
[----:B------:R-:W-:-:S13]  /*6130*/  ISETP.GT.AND P1, PT, R3, RZ, P0 ;  /* 0x000000ff0300720c */ /* 0x000fda0000724270 */
[----:B------:R-:W-:Y:S01]  /*6140*/  @P1 STG.E.U16 desc[UR38][R10.64+0x62], R81 ;  /* 0x000062510a001986 */ /* 0x000fe2000c101526 */
[----:B------:R-:W-:-:S13]  /*6150*/  ISETP.GT.AND P1, PT, R3, 0x8, P3 ;  /* 0x000000080300780c */ /* 0x000fda0001f24270 */
[----:B------:R-:W-:Y:S01]  /*6160*/  @P1 STG.E.U16 desc[UR38][R8.64+0x60], R82 ;  /* 0x0000605208001986 */ /* 0x000fe2000c101526 */
[----:B------:R-:W-:-:S13]  /*6170*/  ISETP.GT.AND P1, PT, R3, 0x8, P0 ;  /* 0x000000080300780c */ /* 0x000fda0000724270 */
[----:B------:R-:W-:Y:S01]  /*6180*/  @P1 STG.E.U16 desc[UR38][R8.64+0x62], R83 ;  /* 0x0000625308001986 */ /* 0x000fe2000c101526 */
[----:B------:R-:W-:-:S05]  /*6190*/  IADD3 R14, P1, R19, R8, RZ ;  /* 0x00000008130e7210 */ /* 0x000fca0007f3e0ff */
[----:B------:R-:W-:Y:S01]  /*61a0*/  IMAD.X R15, R13, 0x1, R9, P1 ;  /* 0x000000010d0f7824 */ /* 0x000fe200008e0609 */
[----:B------:R-:W-:-:S13]  /*61b0*/  ISETP.GT.AND P1, PT, R3, RZ, P2 ;  /* 0x000000ff0300720c */ /* 0x000fda0001724270 */
[----:B------:R-:W-:Y:S01]  /*61c0*/  @P1 STG.E.U16 desc[UR38][R10.64+0x70], R84 ;  /* 0x000070540a001986 */ /* 0x000fe2000c101526 */
[----:B------:R-:W-:-:S05]  /*61d0*/  IADD3 R20, P1, R19, R8, RZ ;  /* 0x0000000813147210 */ /* 0x000fca0007f3e0ff */
[----:B------:R-:W-:Y:S01]  /*61e0*/  IMAD.X R21, R13, 0x1, R9, P1 ;  /* 0x000000010d157824 */ /* 0x000fe200008e0609 */
[----:B------:R-:W-:-:S05]  /*61f0*/  IADD3 R12, P1, R19, R10, RZ ;  /* 0x0000000a130c7210 */ /* 0x000fca0007f3e0ff */
[----:B------:R-:W-:Y:S01]  /*6200*/  IMAD.X R13, R13, 0x1, R11, P1 ;  /* 0x000000010d0d7824 */ /* 0x000fe200008e060b */
[----:B------:R-:W-:-:S04]  /*6210*/  ISETP.GT.AND P1, PT, R4, 0x39, PT ;  /* 0x000000390400780c */ /* 0x000fc80003f24270 */
[----:B------:R-:W-:-:S13]  /*6220*/  ISETP.GT.AND P5, PT, R3, RZ, P1 ;  /* 0x000000ff0300720c */ /* 0x000fda0000fa4270 */
[----:B------:R-:W-:Y:S01]  /*6230*/  @P5 STG.E.U16 desc[UR38][R10.64+0x72], R85 ;  /* 0x000072550a005986 */ /* 0x000fe2000c101526 */
[----:B------:R-:W-:-:S13]  /*6240*/  ISETP.GT.AND P5, PT, R3, 0x8, P2 ;  /* 0x000000080300780c */ /* 0x000fda00017a4270 */
[----:B------:R-:W-:Y:S01]  /*6250*/  @P5 STG.E.U16 desc[UR38][R8.64+0x70], R86 ;  /* 0x0000705608005986 */ /* 0x000fe2000c101526 */
[----:B------:R-:W-:-:S13]  /*6260*/  ISETP.GT.AND P5, PT, R3, 0x8, P1 ;  /* 0x000000080300780c */ /* 0x000fda0000fa4270 */
[----:B------:R0:W-:Y:S01]  /*6270*/  @P5 STG.E.U16 desc[UR38][R8.64+0x72], R87 ;  /* 0x0000725708005986 */ /* 0x0001e2000c101526 */
[C---:B------:R-:W-:Y:S02]  /*6280*/  ISETP.GT.AND P5, PT, R3.reuse, 0x80, P6 ;  /* 0x000000800300780c */ /* 0x040fe400037a4270 */
[----:B------:R-:W-:-:S11]  /*6290*/  ISETP.GT.AND P6, PT, R3, 0x88, P6 ;  /* 0x000000880300780c */ /* 0x000fd600037c4270 */
[----:B------:R-:W-:Y:S01]  /*62a0*/  @P5 STG.E.U16 desc[UR38][R12.64], R24 ;  /* 0x000000180c005986 */ /* 0x000fe2000c101526 */
[----:B------:R-:W-:-:S04]  /*62b0*/  ISETP.GT.AND P5, PT, R4, 0x1, PT ;  /* 0x000000010400780c */ /* 0x000fc80003fa4270 */
[----:B------:R-:W-:-:S13]  /*62c0*/  ISETP.GT.AND P5, PT, R3, 0x80, P5 ;  /* 0x000000800300780c */ /* 0x000fda0002fa4270 */
[----:B0-----:R-:W-:Y:S02]  /*62d0*/  @P5 IMAD.MOV.U32 R8, RZ, RZ, R12 ;  /* 0x000000ffff085224 */ /* 0x001fe400078e000c */
[----:B------:R-:W-:-:S05]  /*62e0*/  @P5 IMAD.MOV.U32 R9, RZ, RZ, R13 ;  /* 0x000000ffff095224 */ /* 0x000fca00078e000d */
[----:B------:R0:W-:Y:S01]  /*62f0*/  @P5 STG.E.U16 desc[UR38][R8.64+0x2], R25 ;  /* 0x0000021908005986 */ /* 0x0001e2000c101526 */
[----:B------:R-:W-:-:S03]  /*6300*/  ISETP.NE.AND P5, PT, R5, RZ, PT ;  /* 0x000000ff0500720c */ /* 0x000fc60003fa5270 */
[----:B------:R-:W-:Y:S01]  /*6310*/  @P6 STG.E.U16 desc[UR38][R14.64], R26 ;  /* 0x0000001a0e006986 */ /* 0x000fe2000c101526 */
[----:B------:R-:W-:-:S04]  /*6320*/  ISETP.GT.AND P6, PT, R4, 0x1, PT ;  /* 0x000000010400780c */ /* 0x000fc80003fc4270 */
[----:B------:R-:W-:-:S13]  /*6330*/  ISETP.GT.AND P6, PT, R3, 0x88, P6 ;  /* 0x000000880300780c */ /* 0x000fda00037c4270 */
[----:B------:R-:W-:Y:S01]  /*6340*/  @P6 STG.E.U16 desc[UR38][R20.64+0x2], R27 ;  /* 0x0000021b14006986 */ /* 0x000fe2000c101526 */
[----:B------:R-:W-:-:S04]  /*6350*/  ISETP.GT.AND P6, PT, R4, 0x8, PT ;  /* 0x000000080400780c */ /* 0x000fc80003fc4270 */
[----:B------:R-:W-:-:S13]  /*6360*/  ISETP.GT.AND P6, PT, R3, 0x80, P6 ;  /* 0x000000800300780c */ /* 0x000fda00037c4270 */
[----:B0-----:R-:W-:Y:S02]  /*6370*/  @P6 IMAD.MOV.U32 R8, RZ, RZ, R12 ;  /* 0x000000ffff086224 */ /* 0x001fe400078e000c */
[----:B------:R-:W-:-:S05]  /*6380*/  @P6 IMAD.MOV.U32 R9, RZ, RZ, R13 ;  /* 0x000000ffff096224 */ /* 0x000fca00078e000d */
[----:B------:R0:W-:Y:S01]  /*6390*/  @P6 STG.E.U16 desc[UR38][R8.64+0x10], R28 ;  /* 0x0000101c08006986 */ /* 0x0001e2000c101526 */
[----:B------:R-:W-:-:S04]  /*63a0*/  ISETP.GT.AND P6, PT, R4, 0x9, PT ;  /* 0x000000090400780c */ /* 0x000fc80003fc4270 */
[----:B------:R-:W-:-:S13]  /*63b0*/  ISETP.GT.AND P6, PT, R3, 0x80, P6 ;  /* 0x000000800300780c */ /* 0x000fda00037c4270 */
[----:B0-----:R-:W-:Y:S02]  /*63c0*/  @P6 IMAD.MOV.U32 R8, RZ, RZ, R12 ;  /* 0x000000ffff086224 */ /* 0x001fe400078e000c */
[----:B------:R-:W-:-:S05]  /*63d0*/  @P6 IMAD.MOV.U32 R9, RZ, RZ, R13 ;  /* 0x000000ffff096224 */ /* 0x000fca00078e000d */
[----:B------:R0:W-:Y:S01]  /*63e0*/  @P6 STG.E.U16 desc[UR38][R8.64+0x12], R29 ;  /* 0x0000121d08006986 */ /* 0x0001e2000c101526 */
[----:B------:R-:W-:-:S04]  /*63f0*/  ISETP.GT.AND P6, PT, R4, 0x8, PT ;  /* 0x000000080400780c */ /* 0x000fc80003fc4270 */
[----:B------:R-:W-:-:S13]  /*6400*/  ISETP.GT.AND P6, PT, R3, 0x88, P6 ;  /* 0x000000880300780c */ /* 0x000fda00037c4270 */
        /* <DEDUP_REMOVED lines=45> */
[----:B------:R-:W-:Y:S01]  /*66e0*/  @P6 STG.E.U16 desc[UR38][R8.64+0x42], R41 ;  /* 0x0000422908006986 */ /* 0x000fe2000c101526 */
[----:B------:R-:W-:-:S04]  /*66f0*/  ISETP.GT.AND P6, PT, R4, 0x20, PT ;  /* 0x000000200400780c */ /* 0x000fc80003fc4270 */
[----:B------:R-:W-:-:S13]  /*6700*/  ISETP.GT.AND P6, PT, R3, 0x88, P6 ;  /* 0x000000880300780c */ /* 0x000fda00037c4270 */
[----:B------:R-:W-:Y:S01]  /*6710*/  @P6 STG.E.U16 desc[UR38][R6.64+0x40], R42 ;  /* 0x0000402a06006986 */ /* 0x000fe2000c101526 */
[----:B------:R-:W-:-:S04]  /*6720*/  ISETP.GT.AND P6, PT, R4, 0x21, PT ;  /* 0x000000210400780c */ /* 0x000fc80003fc4270 */
[----:B------:R-:W-:-:S13]  /*6730*/  ISETP.GT.AND P6, PT, R3, 0x88, P6 ;  /* 0x000000880300780c */ /* 0x000fda00037c4270 */
[----:B------:R-:W-:Y:S02]  /*6740*/  @P6 IMAD.MOV.U32 R4, RZ, RZ, R6 ;  /* 0x000000ffff046224 */ /* 0x000fe400078e0006 */
[----:B------:R-:W-:-:S05]  /*6750*/  @P6 IMAD.MOV.U32 R5, RZ, RZ, R7 ;  /* 0x000000ffff056224 */ /* 0x000fca00078e0007 */
[----:B------:R0:W-:Y:S01]  /*6760*/  @P6 STG.E.U16 desc[UR38][R4.64+0x42], R43 ;  /* 0x0000422b04006986 */ /* 0x0001e2000c101526 */
[C---:B------:R-:W-:Y:S02]  /*6770*/  ISETP.GT.AND P6, PT, R3.reuse, 0x80, P5 ;  /* 0x000000800300780c */ /* 0x040fe40002fc4270 */
[----:B------:R-:W-:-:S11]  /*6780*/  ISETP.GT.AND P5, PT, R3, 0x88, P5 ;  /* 0x000000880300780c */ /* 0x000fd60002fa4270 */
[----:B0-----:R-:W-:Y:S02]  /*6790*/  @P6 IMAD.MOV.U32 R4, RZ, RZ, R12 ;  /* 0x000000ffff046224 */ /* 0x001fe400078e000c */
[----:B------:R-:W-:-:S05]  /*67a0*/  @P6 IMAD.MOV.U32 R5, RZ, RZ, R13 ;  /* 0x000000ffff056224 */ /* 0x000fca00078e000d */
[----:B------:R0:W-:Y:S01]  /*67b0*/  @P6 STG.E.U16 desc[UR38][R4.64+0x50], R44 ;  /* 0x0000502c04006986 */ /* 0x0001e2000c101526 */
[C---:B------:R-:W-:Y:S02]  /*67c0*/  ISETP.GT.AND P6, PT, R3.reuse, 0x80, P4 ;  /* 0x000000800300780c */ /* 0x040fe400027c4270 */
[----:B------:R-:W-:-:S11]  /*67d0*/  ISETP.GT.AND P4, PT, R3, 0x88, P4 ;  /* 0x000000880300780c */ /* 0x000fd60002784270 */
[----:B0-----:R-:W-:Y:S02]  /*67e0*/  @P6 IMAD.MOV.U32 R4, RZ, RZ, R12 ;  /* 0x000000ffff046224 */ /* 0x001fe400078e000c */
[----:B------:R-:W-:-:S05]  /*67f0*/  @P6 IMAD.MOV.U32 R5, RZ, RZ, R13 ;  /* 0x000000ffff056224 */ /* 0x000fca00078e000d */
[----:B------:R0:W-:Y:S02]  /*6800*/  @P6 STG.E.U16 desc[UR38][R4.64+0x52], R45 ;  /* 0x0000522d04006986 */ /* 0x0001e4000c101526 */
[----:B0-----:R-:W-:Y:S02]  /*6810*/  @P5 IMAD.MOV.U32 R4, RZ, RZ, R6 ;  /* 0x000000ffff045224 */ /* 0x001fe400078e0006 */
[----:B------:R-:W-:-:S05]  /*6820*/  @P5 IMAD.MOV.U32 R5, RZ, RZ, R7 ;  /* 0x000000ffff055224 */ /* 0x000fca00078e0007 */
[----:B------:R0:W-:Y:S01]  /*6830*/  @P5 STG.E.U16 desc[UR38][R4.64+0x50], R46 ;  /* 0x0000502e04005986 */ /* 0x0001e2000c101526 */
[C---:B------:R-:W-:Y:S02]  /*6840*/  ISETP.GT.AND P5, PT, R3.reuse, 0x80, P3 ;  /* 0x000000800300780c */ /* 0x040fe40001fa4270 */
[----:B------:R-:W-:Y:S01]  /*6850*/  ISETP.GT.AND P3, PT, R3, 0x88, P3 ;  /* 0x000000880300780c */ /* 0x000fe20001f64270 */
        /* <DEDUP_REMOVED lines=17> */
[----:B------:R0:W-:Y:S02]  /*6970*/  @P3 STG.E.U16 desc[UR38][R4.64+0x60], R50 ;  /* 0x0000603204003986 */ /* 0x0001e4000c101526 */
[----:B0-----:R-:W-:Y:S02]  /*6980*/  @P0 IMAD.MOV.U32 R4, RZ, RZ, R6 ;  /* 0x000000ffff040224 */ /* 0x001fe400078e0006 */
[----:B------:R-:W-:-:S05]  /*6990*/  @P0 IMAD.MOV.U32 R5, RZ, RZ, R7 ;  /* 0x000000ffff050224 */ /* 0x000fca00078e0007 */
[----:B------:R0:W-:Y:S02]  /*69a0*/  @P0 STG.E.U16 desc[UR38][R4.64+0x62], R51 ;  /* 0x0000623304000986 */ /* 0x0001e4000c101526 */
[----:B0-----:R-:W-:Y:S02]  /*69b0*/  @P5 IMAD.MOV.U32 R4, RZ, RZ, R12 ;  /* 0x000000ffff045224 */ /* 0x001fe400078e000c */
[----:B------:R-:W-:-:S05]  /*69c0*/  @P5 IMAD.MOV.U32 R5, RZ, RZ, R13 ;  /* 0x000000ffff055224 */ /* 0x000fca00078e000d */
[----:B------:R0:W-:Y:S04]  /*69d0*/  @P5 STG.E.U16 desc[UR38][R4.64+0x70], R52 ;  /* 0x0000703404005986 */ /* 0x0001e8000c101526 */
[----:B------:R1:W-:Y:S01]  /*69e0*/  @P4 STG.E.U16 desc[UR38][R12.64+0x72], R53 ;  /* 0x000072350c004986 */ /* 0x0003e2000c101526 */
[----:B0-----:R-:W-:Y:S01]  /*69f0*/  @P2 MOV R4, R6 ;  /* 0x0000000600042202 */ /* 0x001fe20000000f00 */
[----:B------:R-:W-:-:S05]  /*6a00*/  @P2 IMAD.MOV.U32 R5, RZ, RZ, R7 ;  /* 0x000000ffff052224 */ /* 0x000fca00078e0007 */
[----:B------:R1:W-:Y:S04]  /*6a10*/  @P2 STG.E.U16 desc[UR38][R4.64+0x70], R54 ;  /* 0x0000703604002986 */ /* 0x0003e8000c101526 */
[----:B------:R1:W-:Y:S02]  /*6a20*/  @P1 STG.E.U16 desc[UR38][R6.64+0x72], R55 ;  /* 0x0000723706001986 */ /* 0x0003e4000c101526 */
.L_x_152:
[----:B------:R-:W-:Y:S05]  /*6a30*/  BSYNC B0 ;  /* 0x0000000000007941 */ /* 0x000fea0003800000 */
.L_x_28:
[----:B------:R-:W-:Y:S01]  /*6a40*/  IADD3 R16, P0, R16, UR36, RZ ;  /* 0x0000002410107c10 */ /* 0x000fe2000ff1e0ff */
[----:B------:R-:W-:Y:S01]  /*6a50*/  ULDC.64 UR4, c[0x0][0x650] ;  /* 0x0001940000047ab9 */ /* 0x000fe20000000a00 */
[----:B------:R-:W-:Y:S01]  /*6a60*/  PRMT R3, RZ, 0x7610, R3 ;  /* 0x00007610ff037816 */ /* 0x000fe20000000003 */
[----:B------:R-:W-:Y:S01]  /*6a70*/  IMAD.MOV.U32 R100, RZ, RZ, -0x1 ;  /* 0xffffffffff647424 */ /* 0x000fe200078e00ff */
[----:B------:R-:W-:Y:S01]  /*6a80*/  IADD3.X R17, R17, UR42, RZ, P0, !PT ;  /* 0x0000002a11117c10 */ /* 0x000fe200087fe4ff */
[----:B------:R-:W-:Y:S01]  /*6a90*/  IMAD.MOV.U32 R19, RZ, RZ, -0x1 ;  /* 0xffffffffff137424 */ /* 0x000fe200078e00ff */
[----:B------:R-:W-:-:S04]  /*6aa0*/  ISETP.GE.U32.AND P0, PT, R16, UR4, PT ;  /* 0x0000000410007c0c */ /* 0x000fc8000bf06070 */
[----:B------:R-:W-:-:S13]  /*6ab0*/  ISETP.GE.U32.AND.EX P0, PT, R17, UR5, PT, P0 ;  /* 0x0000000511007c0c */ /* 0x000fda000bf06100 */
[----:B------:R-:W-:Y:S05]  /*6ac0*/  @P0 BRA `(.L_x_153) ;  /* 0x0000000400500947 */ /* 0x000fea0003800000 */
[----:B0-----:R-:W0:Y:S01]  /*6ad0*/  LDC.64 R10, c[0x0][0x628] ;  /* 0x00018a00ff0a7b82 */ /* 0x001e220000000a00 */
[----:B-1----:R-:W1:Y:S01]  /*6ae0*/  S2R R12, SR_CTAID.X ;  /* 0x00000000000c7919 */ /* 0x002e620000002500 */
[----:B----4-:R-:W-:Y:S02]  /*6af0*/  IMAD.MOV.U32 R8, RZ, RZ, R16 ;  /* 0x000000ffff087224 */ /* 0x010fe400078e0010 */
[----:B------:R-:W-:Y:S01]  /*6b00*/  IMAD.MOV.U32 R9, RZ, RZ, R17 ;  /* 0x000000ffff097224 */ /* 0x000fe200078e0011 */
[----:B------:R-:W4:Y:S03]  /*6b10*/  S2R R20, SR_CTAID.Y ;  /* 0x0000000000147919 */ /* 0x000f260000002600 */
[----:B------:R-:W1:Y:S08]  /*6b20*/  LDC R0, c[0x0][0x630] ;  /* 0x00018c00ff007b82 */ /* 0x000e700000000800 */
[----:B------:R-:W1:Y:S01]  /*6b30*/  LDC.64 R14, c[0x0][0x620] ;  /* 0x00018800ff0e7b82 */ /* 0x000e620000000a00 */
[----:B0-----:R-:W-:-:S04]  /*6b40*/  ISETP.NE.U32.AND P0, PT, R10, RZ, PT ;  /* 0x000000ff0a00720c */ /* 0x001fc80003f05070 */
[----:B------:R-:W-:-:S13]  /*6b50*/  ISETP.NE.AND.EX P0, PT, R11, RZ, PT, P0 ;  /* 0x000000ff0b00720c */ /* 0x000fda0003f05300 */
[----:B-1--4-:R-:W-:Y:S05]  /*6b60*/  @!P0 BRA `(.L_x_154) ;  /* 0x0000000000288947 */ /* 0x012fea0003800000 */
        /* <DEDUP_REMOVED lines=10> */
.L_x_154:
[-CC-:B------:R-:W-:Y:S01]  /*6c10*/  SHF.R.U64 R19, R8, R0.reuse, R9.reuse ;  /* 0x0000000008137219 */ /* 0x180fe20000001209 */
[----:B------:R-:W0:Y:S01]  /*6c20*/  LDC.64 R26, c[0x0][0x640] ;  /* 0x00019000ff1a7b82 */ /* 0x000e220000000a00 */
[----:B------:R-:W-:Y:S01]  /*6c30*/  SHF.R.U32.HI R0, RZ, R0, R9 ;  /* 0x00000000ff007219 */ /* 0x000fe20000011609 */
[----:B------:R-:W-:Y:S01]  /*6c40*/  ULDC UR4, c[0x0][0x150] ;  /* 0x0000540000047ab9 */ /* 0x000fe20000000800 */
[----:B------:R-:W-:Y:S02]  /*6c50*/  IADD3 R3, P0, RZ, -R19, RZ ;  /* 0x80000013ff037210 */ /* 0x000fe40007f1e0ff */
[----:B------:R-:W-:-:S03]  /*6c60*/  I2FP.F32.U32 R7, R12 ;  /* 0x0000000c00077245 */ /* 0x000fc60000201000 */
[----:B------:R-:W1:Y:S01]  /*6c70*/  LDC R6, c[0x0][0x618] ;  /* 0x00018600ff067b82 */ /* 0x000e620000000800 */
[----:B------:R-:W-:Y:S02]  /*6c80*/  IMAD.X R5, RZ, RZ, ~R0, P0 ;  /* 0x000000ffff057224 */ /* 0x000fe400000e0e00 */
[----:B------:R-:W-:Y:S01]  /*6c90*/  FMUL R7, R7, UR4 ;  /* 0x0000000407077c20 */ /* 0x000fe20008400000 */
[----:B------:R-:W-:Y:S01]  /*6ca0*/  ULDC UR4, c[0x0][0x154] ;  /* 0x0000550000047ab9 */ /* 0x000fe20000000800 */
[-C--:B------:R-:W-:Y:S02]  /*6cb0*/  IMAD R0, R5, R14.reuse, RZ ;  /* 0x0000000e05007224 */ /* 0x080fe400078e02ff */
[C---:B------:R-:W-:Y:S01]  /*6cc0*/  IMAD.WIDE.U32 R4, R3.reuse, R14, R16 ;  /* 0x0000000e03047225 */ /* 0x040fe200078e0010 */
[----:B------:R-:W4:Y:S01]  /*6cd0*/  LDC R8, c[0x0][0x608] ;  /* 0x00018200ff087b82 */ /* 0x000f220000000800 */
[----:B------:R-:W2:Y:S02]  /*6ce0*/  F2I.U32.TRUNC.NTZ R7, R7 ;  /* 0x0000000700077305 */ /* 0x000ea4000020f000 */
[----:B------:R-:W-:Y:S01]  /*6cf0*/  IMAD R3, R3, R15, R0 ;  /* 0x0000000f03037224 */ /* 0x000fe200078e0200 */
[----:B------:R-:W-:-:S03]  /*6d00*/  I2FP.F32.U32 R0, R20 ;  /* 0x0000001400007245 */ /* 0x000fc60000201000 */
[----:B------:R-:W-:Y:S01]  /*6d10*/  IMAD.IADD R3, R5, 0x1, R3 ;  /* 0x0000000105037824 */ /* 0x000fe200078e0203 */
[----:B------:R-:W3:Y:S01]  /*6d20*/  LDC R11, c[0x0][0x658] ;  /* 0x00019600ff0b7b82 */ /* 0x000ee20000000800 */
[----:B0-----:R-:W-:-:S04]  /*6d30*/  ISETP.NE.U32.AND P0, PT, R26, RZ, PT ;  /* 0x000000ff1a00720c */ /* 0x001fc80003f05070 */
[----:B------:R-:W-:-:S03]  /*6d40*/  ISETP.NE.AND.EX P0, PT, R27, RZ, PT, P0 ;  /* 0x000000ff1b00720c */ /* 0x000fc60003f05300 */
[----:B------:R-:W0:Y:S01]  /*6d50*/  LDC R9, c[0x0][0x144] ;  /* 0x00005100ff097b82 */ /* 0x000e220000000800 */
[-C--:B-1----:R-:W-:Y:S01]  /*6d60*/  SHF.R.U64 R10, R4, R6.reuse, R3 ;  /* 0x00000006040a7219 */ /* 0x082fe20000001203 */
[----:B--2---:R-:W-:Y:S01]  /*6d70*/  IMAD.MOV R7, RZ, RZ, -R7 ;  /* 0x000000ffff077224 */ /* 0x004fe200078e0a07 */
[----:B------:R-:W-:Y:S01]  /*6d80*/  SHF.R.U32.HI R3, RZ, R6, R3 ;  /* 0x00000006ff037219 */ /* 0x000fe20000011603 */
[----:B------:R-:W-:-:S04]  /*6d90*/  FMUL R6, R0, UR4 ;  /* 0x0000000400067c20 */ /* 0x000fc80008400000 */
[----:B------:R-:W1:Y:S01]  /*6da0*/  LDC R21, c[0x0][0x148] ;  /* 0x00005200ff157b82 */ /* 0x000e620000000800 */
[----:B------:R2:W0:Y:S01]  /*6db0*/  F2I.U32.TRUNC.NTZ R14, R6 ;  /* 0x00000006000e7305 */ /* 0x000422000020f000 */
[-CC-:B----4-:R-:W-:Y:S02]  /*6dc0*/  SHF.R.U64 R13, R10, R8.reuse, R3.reuse ;  /* 0x000000080a0d7219 */ /* 0x190fe40000001203 */
[----:B------:R-:W-:-:S04]  /*6dd0*/  SHF.R.U32.HI R0, RZ, R8, R3 ;  /* 0x00000008ff007219 */ /* 0x000fc80000011603 */
[----:B------:R-:W4:Y:S01]  /*6de0*/  LDC R24, c[0x0][0x600] ;  /* 0x00018000ff187b82 */ /* 0x000f220000000800 */
[-CC-:B---3--:R-:W-:Y:S02]  /*6df0*/  SHF.R.U64 R15, R13, R11.reuse, R0.reuse ;  /* 0x0000000b0d0f7219 */ /* 0x188fe40000001200 */
[----:B------:R-:W-:-:S03]  /*6e00*/  SHF.R.U32.HI R5, RZ, R11, R0 ;  /* 0x0000000bff057219 */ /* 0x000fc60000011600 */
[----:B------:R-:W-:Y:S02]  /*6e10*/  IMAD.MOV.U32 R4, RZ, RZ, R15 ;  /* 0x000000ffff047224 */ /* 0x000fe400078e000f */
[----:B------:R-:W3:Y:S01]  /*6e20*/  LDC R28, c[0x0][0x648] ;  /* 0x00019200ff1c7b82 */ /* 0x000ee20000000800 */
[----:B0-----:R-:W-:-:S07]  /*6e30*/  IMAD R25, R9, R7, R12 ;  /* 0x0000000709197224 */ /* 0x001fce00078e020c */
[----:B------:R-:W0:Y:S08]  /*6e40*/  LDC R29, c[0x0][0x638] ;  /* 0x00018e00ff1d7b82 */ /* 0x000e300000000800 */
[----:B------:R-:W0:Y:S01]  /*6e50*/  LDC R30, c[0x0][0x610] ;  /* 0x00018400ff1e7b82 */ /* 0x000e220000000800 */
[----:B-12-4-:R-:W-:Y:S05]  /*6e60*/  @!P0 BRA `(.L_x_155) ;  /* 0x0000000000288947 */ /* 0x016fea0003800000 */
        /* <DEDUP_REMOVED lines=10> */
.L_x_155:
[----:B------:R-:W-:Y:S01]  /*6f10*/  ISETP.NE.AND P0, PT, R2, 0x1, PT ;  /* 0x000000010200780c */ /* 0x000fe20003f05270 */
[----:B------:R-:W-:Y:S01]  /*6f20*/  IMAD.MOV R14, RZ, RZ, -R14 ;  /* 0x000000ffff0e7224 */ /* 0x000fe200078e0a0e */
[----:B---3--:R-:W-:Y:S01]  /*6f30*/  SHF.R.U64 R3, R4, R28, R5 ;  /* 0x0000001c04037219 */ /* 0x008fe20000001205 */
[----:B------:R-:W-:Y:S01]  /*6f40*/  VIADD R5, R24, 0xffffffff ;  /* 0xffffffff18057836 */ /* 0x000fe20000000000 */
[----:B------:R-:W-:-:S03]  /*6f50*/  LOP3.LUT R0, R13, R98, RZ, 0xc0, !PT ;  /* 0x000000620d007212 */ /* 0x000fc600078ec0ff */
[----:B------:R-:W-:Y:S01]  /*6f60*/  IMAD.MOV R4, RZ, RZ, -R3 ;  /* 0x000000ffff047224 */ /* 0x000fe200078e0a03 */
[----:B------:R-:W-:Y:S01]  /*6f70*/  LOP3.LUT R10, R10, R5, RZ, 0xc0, !PT ;  /* 0x000000050a0a7212 */ /* 0x000fe200078ec0ff */
[----:B------:R-:W-:Y:S02]  /*6f80*/  IMAD R0, R91, R3, R0 ;  /* 0x000000035b007224 */ /* 0x000fe400078e0200 */
[----:B0-----:R-:W-:Y:S02]  /*6f90*/  IMAD R3, R4, R29, R15 ;  /* 0x0000001d04037224 */ /* 0x001fe400078e020f */
[----:B------:R-:W-:Y:S02]  /*6fa0*/  @P0 IMAD R25, R21, R14, R20 ;  /* 0x0000000e15190224 */ /* 0x000fe400078e0214 */
[----:B------:R-:W-:Y:S02]  /*6fb0*/  IMAD R5, R3, R24, R10 ;  /* 0x0000001803057224 */ /* 0x000fe400078e020a */
[----:B------:R-:W-:-:S02]  /*6fc0*/  IMAD R0, R0, R30, R25 ;  /* 0x0000001e00007224 */ /* 0x000fc400078e0219 */
[----:B------:R-:W-:-:S03]  /*6fd0*/  IMAD.MOV.U32 R4, RZ, RZ, 0x1 ;  /* 0x00000001ff047424 */ /* 0x000fc600078e00ff */
[----:B------:R-:W-:Y:S02]  /*6fe0*/  SEL R100, R5, R0, !P0 ;  /* 0x0000000005647207 */ /* 0x000fe40004000000 */
[----:B------:R-:W-:Y:S02]  /*6ff0*/  PRMT R3, R4, 0x7610, R3 ;  /* 0x0000761004037816 */ /* 0x000fe40000000003 */
[----:B------:R-:W-:-:S07]  /*7000*/  SEL R0, R0, R5, !P0 ;  /* 0x0000000500007207 */ /* 0x000fce0004000000 */
.L_x_153:
[----:B------:R-:W-:Y:S01]  /*7010*/  LOP3.LUT P0, RZ, R3, 0xff, RZ, 0xc0, !PT ;  /* 0x000000ff03ff7812 */ /* 0x000fe2000780c0ff */
[----:B------:R-:W-:-:S12]  /*7020*/  IMAD.MOV.U32 R107, RZ, RZ, R0 ;  /* 0x000000ffff6b7224 */ /* 0x000fd800078e0000 */
[----:B------:R-:W-:Y:S05]  /*7030*/  @P0 BRA `(.L_x_156) ;  /* 0xffffffa000600947 */ /* 0x000fea000383ffff */
[----:B------:R-:W-:Y:S05]  /*7040*/  EXIT ;  /* 0x000000000000794d */ /* 0x000fea0003800000 */
.L_x_3:
        /* <DEDUP_REMOVED lines=26> */
.L_x_158:
[--C-:B------:R-:W-:Y:S01]  /*71f0*/  SHF.R.U64 R14, R12, R20, R13.reuse ;  /* 0x000000140c0e7219 */ /* 0x100fe2000000120d */
[----:B------:R-:W0:Y:S01]  /*7200*/  LDC R24, c[0x0][0x618] ;  /* 0x00018600ff187b82 */ /* 0x000e220000000800 */
[----:B------:R-:W-:Y:S01]  /*7210*/  I2FP.F32.U32 R8, R6 ;  /* 0x0000000600087245 */ /* 0x000fe20000201000 */
[----:B------:R-:W-:Y:S01]  /*7220*/  ULDC UR4, c[0x0][0x150] ;  /* 0x0000540000047ab9 */ /* 0x000fe20000000800 */
[----:B------:R-:W-:Y:S02]  /*7230*/  SHF.R.U32.HI R7, RZ, R20, R13 ;  /* 0x00000014ff077219 */ /* 0x000fe4000001160d */
[----:B------:R-:W-:Y:S01]  /*7240*/  IADD3 R11, P0, RZ, -R14, RZ ;  /* 0x8000000eff0b7210 */ /* 0x000fe20007f1e0ff */
[----:B------:R-:W-:Y:S01]  /*7250*/  FMUL R13, R8, UR4 ;  /* 0x00000004080d7c20 */ /* 0x000fe20008400000 */
[----:B------:R-:W-:Y:S01]  /*7260*/  ULDC UR4, c[0x0][0x154] ;  /* 0x0000550000047ab9 */ /* 0x000fe20000000800 */
[----:B------:R-:W1:Y:S02]  /*7270*/  LDC.64 R26, c[0x0][0x640] ;  /* 0x00019000ff1a7b82 */ /* 0x000e640000000a00 */
[----:B------:R-:W-:-:S02]  /*7280*/  IMAD.X R7, RZ, RZ, ~R7, P0 ;  /* 0x000000ffff077224 */ /* 0x000fc400000e0e07 */
[----:B------:R-:W2:Y:S01]  /*7290*/  F2I.U32.TRUNC.NTZ R13, R13 ;  /* 0x0000000d000d7305 */ /* 0x000ea2000020f000 */
[----:B------:R-:W-:-:S03]  /*72a0*/  IMAD.WIDE.U32 R8, R11, R22, R16 ;  /* 0x000000160b087225 */ /* 0x000fc600078e0010 */
[----:B------:R-:W3:Y:S01]  /*72b0*/  LDC R15, c[0x0][0x144] ;  /* 0x00005100ff0f7b82 */ /* 0x000ee20000000800 */
[----:B------:R-:W-:-:S04]  /*72c0*/  IMAD R10, R7, R22, RZ ;  /* 0x00000016070a7224 */ /* 0x000fc800078e02ff */
[----:B------:R-:W-:Y:S02]  /*72d0*/  IMAD R7, R11, R23, R10 ;  /* 0x000000170b077224 */ /* 0x000fe400078e020a */
[----:B------:R-:W-:Y:S01]  /*72e0*/  IMAD.MOV.U32 R10, RZ, RZ, -0x1 ;  /* 0xffffffffff0a7424 */ /* 0x000fe200078e00ff */
[----:B------:R-:W4:Y:S01]  /*72f0*/  LDC R20, c[0x0][0x608] ;  /* 0x00018200ff147b82 */ /* 0x000f220000000800 */
[----:B------:R-:W-:Y:S01]  /*7300*/  IMAD.IADD R7, R9, 0x1, R7 ;  /* 0x0000000109077824 */ /* 0x000fe200078e0207 */
[----:B------:R-:W-:-:S04]  /*7310*/  I2FP.F32.U32 R9, R5 ;  /* 0x0000000500097245 */ /* 0x000fc80000201000 */
[-C--:B0-----:R-:W-:Y:S01]  /*7320*/  SHF.R.U64 R12, R8, R24.reuse, R7 ;  /* 0x00000018080c7219 */ /* 0x081fe20000001207 */
[----:B--2---:R-:W-:Y:S01]  /*7330*/  IMAD.MOV R8, RZ, RZ, -R13 ;  /* 0x000000ffff087224 */ /* 0x004fe200078e0a0d */
[----:B------:R-:W0:Y:S01]  /*7340*/  LDC R11, c[0x0][0x658] ;  /* 0x00019600ff0b7b82 */ /* 0x000e220000000800 */
[----:B-1----:R-:W-:Y:S01]  /*7350*/  ISETP.NE.U32.AND P0, PT, R26, RZ, PT ;  /* 0x000000ff1a00720c */ /* 0x002fe20003f05070 */
[----:B------:R-:W-:Y:S01]  /*7360*/  FMUL R9, R9, UR4 ;  /* 0x0000000409097c20 */ /* 0x000fe20008400000 */
[----:B------:R-:W-:Y:S02]  /*7370*/  SHF.R.U32.HI R7, RZ, R24, R7 ;  /* 0x00000018ff077219 */ /* 0x000fe40000011607 */
[----:B------:R-:W-:-:S03]  /*7380*/  ISETP.NE.AND.EX P0, PT, R27, RZ, PT, P0 ;  /* 0x000000ff1b00720c */ /* 0x000fc60003f05300 */
[----:B------:R-:W1:Y:S01]  /*7390*/  LDC R22, c[0x0][0x148] ;  /* 0x00005200ff167b82 */ /* 0x000e620000000800 */
[----:B---3--:R-:W-:Y:S02]  /*73a0*/  IMAD R23, R15, R8, R6 ;  /* 0x000000080f177224 */ /* 0x008fe400078e0206 */
[----:B------:R-:W-:-:S05]  /*73b0*/  IMAD.MOV.U32 R8, RZ, RZ, 0x1 ;  /* 0x00000001ff087424 */ /* 0x000fca00078e00ff */
[----:B------:R-:W2:Y:S01]  /*73c0*/  LDC R21, c[0x0][0x600] ;  /* 0x00018000ff157b82 */ /* 0x000ea20000000800 */
[-CC-:B----4-:R-:W-:Y:S02]  /*73d0*/  SHF.R.U64 R15, R12, R20.reuse, R7.reuse ;  /* 0x000000140c0f7219 */ /* 0x190fe40000001207 */
[----:B------:R-:W-:Y:S02]  /*73e0*/  SHF.R.U32.HI R6, RZ, R20, R7 ;  /* 0x00000014ff067219 */ /* 0x000fe40000011607 */
[----:B------:R3:W4:Y:S03]  /*73f0*/  F2I.U32.TRUNC.NTZ R20, R9 ;  /* 0x0000000900147305 */ /* 0x000726000020f000 */
[----:B------:R-:W1:Y:S01]  /*7400*/  LDC R25, c[0x0][0x648] ;  /* 0x00019200ff197b82 */ /* 0x000e620000000800 */
[-C--:B0-----:R-:W-:Y:S02]  /*7410*/  SHF.R.U64 R19, R15, R11.reuse, R6 ;  /* 0x0000000b0f137219 */ /* 0x081fe40000001206 */
[----:B------:R-:W-:-:S02]  /*7420*/  SHF.L.U32 R10, R10, R11, RZ ;  /* 0x0000000b0a0a7219 */ /* 0x000fc400000006ff */
[-C--:B------:R-:W-:Y:S01]  /*7430*/  SHF.R.U32.HI R7, RZ, R11.reuse, R6 ;  /* 0x0000000bff077219 */ /* 0x080fe20000011606 */
[----:B------:R-:W-:Y:S01]  /*7440*/  IMAD.MOV.U32 R6, RZ, RZ, R19 ;  /* 0x000000ffff067224 */ /* 0x000fe200078e0013 */
[----:B------:R-:W-:Y:S01]  /*7450*/  SHF.L.U32 R24, R8, R11, RZ ;  /* 0x0000000b08187219 */ /* 0x000fe200000006ff */
[----:B------:R-:W0:Y:S01]  /*7460*/  LDC R28, c[0x0][0x638] ;  /* 0x00018e00ff1c7b82 */ /* 0x000e220000000800 */
[----:B------:R-:W-:-:S07]  /*7470*/  LOP3.LUT R30, RZ, R10, RZ, 0x33, !PT ;  /* 0x0000000aff1e7212 */ /* 0x000fce00078e33ff */
[----:B------:R-:W0:Y:S01]  /*7480*/  LDC R29, c[0x0][0x610] ;  /* 0x00018400ff1d7b82 */ /* 0x000e220000000800 */
[----:B---34-:R-:W-:Y:S05]  /*7490*/  @!P0 BRA `(.L_x_159) ;  /* 0x0000000000288947 */ /* 0x018fea0003800000 */
[----:B------:R-:W3:Y:S02]  /*74a0*/  LDC R6, c[0x0][0x64c] ;  /* 0x00019300ff067b82 */ /* 0x000ee40000000800 */
[----:B---3--:R-:W-:-:S05]  /*74b0*/  IADD3 R11, P0, R19, R6, RZ ;  /* 0x00000006130b7210 */ /* 0x008fca0007f1e0ff */
        /* <DEDUP_REMOVED lines=8> */
.L_x_159:
[----:B------:R-:W-:Y:S01]  /*7540*/  ISETP.NE.AND P0, PT, R2, 0x1, PT ;  /* 0x000000010200780c */ /* 0x000fe20003f05270 */
[----:B--2---:R-:W-:Y:S01]  /*7550*/  VIADD R9, R21, 0xffffffff ;  /* 0xffffffff15097836 */ /* 0x004fe20000000000 */
[----:B-1----:R-:W-:Y:S01]  /*7560*/  SHF.R.U64 R7, R6, R25, R7 ;  /* 0x0000001906077219 */ /* 0x002fe20000001207 */
[----:B------:R-:W-:Y:S01]  /*7570*/  IMAD.MOV R20, RZ, RZ, -R20 ;  /* 0x000000ffff147224 */ /* 0x000fe200078e0a14 */
[----:B------:R-:W-:Y:S02]  /*7580*/  LOP3.LUT R6, R15, R30, RZ, 0xc0, !PT ;  /* 0x0000001e0f067212 */ /* 0x000fe400078ec0ff */
[----:B------:R-:W-:Y:S01]  /*7590*/  LOP3.LUT R12, R12, R9, RZ, 0xc0, !PT ;  /* 0x000000090c0c7212 */ /* 0x000fe200078ec0ff */
[----:B------:R-:W-:Y:S02]  /*75a0*/  IMAD.MOV R8, RZ, RZ, -R7 ;  /* 0x000000ffff087224 */ /* 0x000fe400078e0a07 */
[----:B------:R-:W-:Y:S02]  /*75b0*/  IMAD R6, R24, R7, R6 ;  /* 0x0000000718067224 */ /* 0x000fe400078e0206 */
[----:B------:R-:W-:-:S02]  /*75c0*/  IMAD.MOV.U32 R9, RZ, RZ, 0x1 ;  /* 0x00000001ff097424 */ /* 0x000fc400078e00ff */
[----:B------:R-:W-:Y:S02]  /*75d0*/  @P0 IMAD R23, R22, R20, R5 ;  /* 0x0000001416170224 */ /* 0x000fe400078e0205 */
[----:B0-----:R-:W-:Y:S02]  /*75e0*/  IMAD R5, R8, R28, R19 ;  /* 0x0000001c08057224 */ /* 0x001fe400078e0213 */
[----:B------:R-:W-:Y:S02]  /*75f0*/  IMAD R19, R6, R29, R23 ;  /* 0x0000001d06137224 */ /* 0x000fe400078e0217 */
[----:B------:R-:W-:Y:S02]  /*7600*/  IMAD R6, R5, R21, R12 ;  /* 0x0000001505067224 */ /* 0x000fe400078e020c */
[----:B------:R-:W-:-:S03]  /*7610*/  IMAD.MOV.U32 R8, RZ, RZ, R14 ;  /* 0x000000ffff087224 */ /* 0x000fc600078e000e */
[----:B------:R-:W-:Y:S02]  /*7620*/  SEL R20, R6, R19, !P0 ;  /* 0x0000001306147207 */ /* 0x000fe40004000000 */
[----:B------:R-:W-:-:S07]  /*7630*/  SEL R19, R19, R6, !P0 ;  /* 0x0000000613137207 */ /* 0x000fce0004000000 */
.L_x_157:
[----:B------:R-:W-:-:S08]  /*7640*/  NOP ;  /* 0x0000000000007918 */ /* 0x000fd00000000000 */
[----:B------:R-:W0:-:S00]  /*7650*/  USETMAXREG.DEALLOC.CTAPOOL 0x28 ;  /* 0x00000028000079c8 */ /* 0x000e0000080e0500 */
[----:B0-----:R-:W-:-:S13]  /*7660*/  ISETP.NE.AND P0, PT, R0, RZ, PT ;  /* 0x000000ff0000720c */ /* 0x001fda0003f05270 */
[----:B------:R-:W-:Y:S05]  /*7670*/  @P0 EXIT ;  /* 0x000000000000094d */ /* 0x000fea0003800000 */
[----:B------:R-:W-:Y:S01]  /*7680*/  LOP3.LUT P0, RZ, R9, 0xff, RZ, 0xc0, !PT ;  /* 0x000000ff09ff7812 */ /* 0x000fe2000780c0ff */
[----:B------:R-:W-:Y:S02]  /*7690*/  IMAD.MOV.U32 R0, RZ, RZ, 0x1 ;  /* 0x00000001ff007424 */ /* 0x000fe400078e00ff */
[----:B------:R-:W-:-:S10]  /*76a0*/  IMAD.MOV.U32 R12, RZ, RZ, RZ ;  /* 0x000000ffff0c7224 */ /* 0x000fd400078e00ff */
[----:B------:R-:W-:Y:S05]  /*76b0*/  @!P0 BRA `(.L_x_160) ;  /* 0x0000000c00148947 */ /* 0x000fea0003800000 */
[----:B------:R-:W0:Y:S01]  /*76c0*/  LDC R0, c[0x0][0x28c] ;  /* 0x0000a300ff007b82 */ /* 0x000e220000000800 */
[----:B------:R-:W-:Y:S01]  /*76d0*/  LOP3.LUT P0, RZ, R3, 0x1f, RZ, 0xc0, !PT ;  /* 0x0000001f03ff7812 */ /* 0x000fe2000780c0ff */
[----:B------:R-:W-:Y:S01]  /*76e0*/  ULDC UR5, c[0x0][0x658] ;  /* 0x0001960000057ab9 */ /* 0x000fe20000000800 */
[----:B------:R-:W-:Y:S01]  /*76f0*/  UMOV UR6, 0xffffffff ;  /* 0xffffffff00067882 */ /* 0x000fe20000000000 */
[----:B------:R-:W-:Y:S01]  /*7700*/  BSSY B0, `(.L_x_160) ;  /* 0x00000c0000007945 */ /* 0x000fe20003800000 */
[----:B------:R-:W-:Y:S01]  /*7710*/  USHF.L.U32 UR6, UR6, UR5, URZ ;  /* 0x0000000506067299 */ /* 0x000fe2000800063f */
[C---:B------:R-:W-:Y:S01]  /*7720*/  ISETP.NE.AND P2, PT, R4.reuse, RZ, PT ;  /* 0x000000ff0400720c */ /* 0x040fe20003f45270 */
[----:B------:R-:W-:Y:S01]  /*7730*/  IMAD.MOV.U32 R13, RZ, RZ, 0x1 ;  /* 0x00000001ff0d7424 */ /* 0x000fe200078e00ff */
[----:B------:R-:W-:Y:S01]  /*7740*/  ISETP.NE.OR P0, PT, R4, RZ, !P0 ;  /* 0x000000ff0400720c */ /* 0x000fe20004705670 */
[----:B------:R-:W-:Y:S01]  /*7750*/  IMAD.MOV.U32 R12, RZ, RZ, RZ ;  /* 0x000000ffff0c7224 */ /* 0x000fe200078e00ff */
[----:B------:R-:W-:Y:S01]  /*7760*/  LOP3.LUT R11, R18, 0x2, RZ, 0xfc, !PT ;  /* 0x00000002120b7812 */ /* 0x000fe200078efcff */
[----:B------:R-:W-:Y:S01]  /*7770*/  ULDC UR4, c[0x0][0x600] ;  /* 0x0001800000047ab9 */ /* 0x000fe20000000800 */
[----:B------:R-:W-:Y:S01]  /*7780*/  UMOV UR7, 0x1 ;  /* 0x0000000100077882 */ /* 0x000fe20000000000 */
[----:B------:R-:W-:-:S02]  /*7790*/  UIADD3 UR15, UR4, -0x1, URZ ;  /* 0xffffffff040f7890 */ /* 0x000fc4000fffe03f */
[----:B------:R-:W-:Y:S02]  /*77a0*/  USHF.L.U32 UR17, UR7, UR5, URZ ;  /* 0x0000000507117299 */ /* 0x000fe4000800063f */
[----:B------:R-:W-:Y:S01]  /*77b0*/  ULOP3.LUT UR16, URZ, UR6, URZ, 0x33, !UPT ;  /* 0x000000063f107292 */ /* 0x000fe2000f8e333f */
[----:B------:R-:W-:Y:S01]  /*77c0*/  ULDC.64 UR20, c[0x0][0x198] ;  /* 0x0000660000147ab9 */ /* 0x000fe20000000a00 */
[----:B0-----:R-:W-:-:S05]  /*77d0*/  VIADD R0, R0, 0x1f ;  /* 0x0000001f00007836 */ /* 0x001fca0000000000 */
[----:B------:R-:W-:-:S04]  /*77e0*/  SHF.R.S32.HI R3, RZ, 0x1f, R0 ;  /* 0x0000001fff037819 */ /* 0x000fc80000011400 */
[----:B------:R-:W-:Y:S01]  /*77f0*/  LEA.HI R3, R3, R0, RZ, 0x5 ;  /* 0x0000000003037211 */ /* 0x000fe200078f28ff */
[----:B------:R-:W-:-:S03]  /*7800*/  IMAD.MOV.U32 R0, RZ, RZ, 0x1 ;  /* 0x00000001ff007424 */ /* 0x000fc600078e00ff */
[----:B------:R-:W-:-:S05]  /*7810*/  SHF.R.S32.HI R3, RZ, 0x5, R3 ;  /* 0x00000005ff037819 */ /* 0x000fca0000011403 */
[----:B------:R-:W-:-:S07]  /*7820*/  VIADD R10, R3, 0x1 ;  /* 0x00000001030a7836 */ /* 0x000fce0000000000 */
.L_x_172:
[----:B------:R-:W-:-:S03]  /*7830*/  UMOV UR4, 0xffffffff ;  /* 0xffffffff00047882 */ /* 0x000fc60000000000 */
[----:B------:R-:W-:Y:S05]  /*7840*/  BRA.DIV UR4, `(.L_x_161) ;  /* 0x0000000e04787947 */ /* 0x000fea000b800000 */
[----:B------:R-:W-:-:S13]  /*7850*/  ELECT P6, URZ, PT ;  /* 0x00000000003f782f */ /* 0x000fda00038c0000 */
.L_x_182:
[----:B------:R-:W0:Y:S01]  /*7860*/  LDC R4, c[0x0][0x28c] ;  /* 0x0000a300ff047b82 */ /* 0x000e220000000800 */
[----:B------:R-:W-:Y:S01]  /*7870*/  BSSY B1, `(.L_x_162) ;  /* 0x0000037000017945 */ /* 0x000fe20003800000 */
[----:B0-----:R-:W-:-:S13]  /*7880*/  ISETP.LT.OR P6, PT, R4, 0x1, !P6 ;  /* 0x000000010400780c */ /* 0x001fda00077c1670 */
[----:B------:R-:W-:Y:S05]  /*7890*/  @P6 BRA `(.L_x_163) ;  /* 0x0000000000d06947 */ /* 0x000fea0003800000 */
[----:B------:R-:W-:Y:S02]  /*78a0*/  IMAD.SHL.U32 R20, R20, 0x40, RZ ;  /* 0x0000004014147824 */ /* 0x000fe400078e00ff */
[----:B------:R-:W-:Y:S02]  /*78b0*/  IMAD.SHL.U32 R19, R19, 0x100, RZ ;  /* 0x0000010013137824 */ /* 0x000fe400078e00ff */
[----:B------:R-:W-:Y:S02]  /*78c0*/  IMAD.MOV.U32 R21, RZ, RZ, RZ ;  /* 0x000000ffff157224 */ /* 0x000fe400078e00ff */
[----:B------:R-:W-:Y:S02]  /*78d0*/  IMAD.MOV.U32 R4, RZ, RZ, R10 ;  /* 0x000000ffff047224 */ /* 0x000fe400078e000a */
[----:B------:R-:W-:Y:S02]  /*78e0*/  IMAD.MOV.U32 R5, RZ, RZ, R0 ;  /* 0x000000ffff057224 */ /* 0x000fe400078e0000 */
[----:B------:R-:W-:-:S07]  /*78f0*/  IMAD.MOV.U32 R6, RZ, RZ, R12 ;  /* 0x000000ffff067224 */ /* 0x000fce00078e000c */
.L_x_167:
[----:B------:R-:W0:Y:S01]  /*7900*/  S2R R14, SR_CgaCtaId ;  /* 0x00000000000e7919 */ /* 0x000e220000008800 */
[----:B------:R-:W-:Y:S01]  /*7910*/  MOV R7, 0x400 ;  /* 0x0000040000077802 */ /* 0x000fe20000000f00 */
[----:B------:R-:W1:Y:S03]  /*7920*/  @!P2 LDC R9, c[0x0][0x500] ;  /* 0x00014000ff09ab82 */ /* 0x000e660000000800 */
[----:B0-----:R-:W-:Y:S02]  /*7930*/  LEA R15, R14, R7, 0x18 ;  /* 0x000000070e0f7211 */ /* 0x001fe400078ec0ff */
[----:B------:R-:W-:-:S03]  /*7940*/  SHF.L.U32 R7, R5, 0x1f, RZ ;  /* 0x0000001f05077819 */ /* 0x000fc600000006ff */
[----:B------:R-:W-:-:S04]  /*7950*/  IMAD R14, R6, 0x8, R15 ;  /* 0x00000008060e7824 */ /* 0x000fc800078e020f */
[----:B------:R-:W0:Y:S02]  /*7960*/  SYNCS.PHASECHK.TRANS64.TRYWAIT P1, [R14+URZ+0x18], R7 ;  /* 0x000018070e0075a7 */ /* 0x000e24000802017f */
[----:B01----:R-:W-:Y:S05]  /*7970*/  @!P1 BRA `(.L_x_164) ;  /* 0x0000000c004c9947 */ /* 0x003fea0003800000 */
.L_x_183:
[----:B0-----:R-:W-:Y:S01]  /*7980*/  PRMT R7, R11, 0x9910, RZ ;  /* 0x000099100b077816 */ /* 0x001fe200000000ff */
[----:B------:R0:W-:Y:S03]  /*7990*/  @!P2 SYNCS.ARRIVE.TRANS64 RZ, [R14+URZ], R9 ;  /* 0x000000090effa9a7 */ /* 0x0001e6000800003f */
[----:B------:R-:W-:-:S13]  /*79a0*/  ISETP.NE.AND P1, PT, R7, 0x2, PT ;  /* 0x000000020700780c */ /* 0x000fda0003f25270 */
[----:B0-----:R-:W-:Y:S05]  /*79b0*/  @P1 BRA `(.L_x_165) ;  /* 0x0000000000041947 */ /* 0x001fea0003800000 */
[----:B------:R-:W-:Y:S01]  /*79c0*/  BPT.TRAP 0x1 ;  /* 0x000000040000795c */ /* 0x000fe20000300000 */
.L_x_165:
[----:B------:R-:W-:Y:S05]  /*79d0*/  @P0 BRA `(.L_x_166) ;  /* 0x0000000000040947 */ /* 0x000fea0003800000 */
[----:B------:R-:W-:Y:S01]  /*79e0*/  BPT.TRAP 0x1 ;  /* 0x000000040000795c */ /* 0x000fe20000300000 */
.L_x_166:
[--C-:B------:R-:W-:Y:S01]  /*79f0*/  IMAD R7, R6, 0x4000, R15.reuse ;  /* 0x0000400006077824 */ /* 0x100fe200078e020f */
[----:B------:R-:W-:Y:S01]  /*7a00*/  R2UR UR9, R14 ;  /* 0x000000000e0972ca */ /* 0x000fe200000e0000 */
[----:B------:R-:W-:Y:S01]  /*7a10*/  IMAD R15, R6, 0x1000, R15 ;  /* 0x00001000060f7824 */ /* 0x000fe200078e020f */
[----:B------:R-:W-:Y:S01]  /*7a20*/  UIADD3 UR4, UP0, UR20, 0xf0, URZ ;  /* 0x000000f014047890 */ /* 0x000fe2000ff1e03f */
[----:B------:R-:W-:Y:S01]  /*7a30*/  VIADD R4, R4, 0xffffffff ;  /* 0xffffffff04047836 */ /* 0x000fe20000000000 */
[----:B------:R-:W-:Y:S01]  /*7a40*/  R2UR UR5, R7 ;  /* 0x00000000070572ca */ /* 0x000fe200000e0000 */
[----:B------:R-:W-:Y:S01]  /*7a50*/  UIADD3 UR22, UP1, UR20, 0x1f0, URZ ;  /* 0x000001f014167890 */ /* 0x000fe2000ff3e03f */
[----:B------:R-:W-:Y:S01]  /*7a60*/  R2UR UR8, R15 ;  /* 0x000000000f0872ca */ /* 0x000fe200000e0000 */
[----:B------:R-:W-:Y:S01]  /*7a70*/  VIADD R6, R6, 0x1 ;  /* 0x0000000106067836 */ /* 0x000fe20000000000 */
[----:B------:R-:W-:Y:S01]  /*7a80*/  R2UR UR11, R19 ;  /* 0x00000000130b72ca */ /* 0x000fe200000e0000 */
[----:B------:R-:W-:Y:S01]  /*7a90*/  UIADD3.X UR23, URZ, UR21, URZ, UP1, !UPT ;  /* 0x000000153f177290 */ /* 0x000fe20008ffe43f */
[C---:B------:R-:W-:Y:S01]  /*7aa0*/  R2UR UR10, R21.reuse ;  /* 0x00000000150a72ca */ /* 0x040fe200000e0000 */
[----:B------:R-:W-:Y:S01]  /*7ab0*/  UMOV UR6, 0x0 ;  /* 0x0000000000067882 */ /* 0x000fe20000000000 */
[----:B------:R-:W-:Y:S01]  /*7ac0*/  R2UR UR12, R8 ;  /* 0x00000000080c72ca */ /* 0x000fe200000e0000 */
[----:B------:R-:W-:Y:S01]  /*7ad0*/  UMOV UR7, 0x10000000 ;  /* 0x1000000000077882 */ /* 0x000fe20000000000 */
[----:B------:R-:W-:Y:S01]  /*7ae0*/  R2UR UR18, R20 ;  /* 0x00000000141272ca */ /* 0x000fe200000e0000 */
[----:B------:R-:W-:Y:S01]  /*7af0*/  VIADD R21, R21, 0x20 ;  /* 0x0000002015157836 */ /* 0x000fe20000000000 */
[----:B------:R-:W-:Y:S01]  /*7b00*/  ISETP.GT.AND P3, PT, R4, 0x1, PT ;  /* 0x000000010400780c */ /* 0x000fe20003f64270 */
[----:B------:R-:W-:Y:S01]  /*7b10*/  UIADD3 UR13, UR5, 0x100, URZ ;  /* 0x00000100050d7890 */ /* 0x000fe2000fffe03f */
[----:B------:R-:W-:Y:S01]  /*7b20*/  ISETP.NE.AND P1, PT, R6, 0x3, PT ;  /* 0x000000030600780c */ /* 0x000fe20003f25270 */
[----:B------:R-:W-:-:S02]  /*7b30*/  UIADD3.X UR5, URZ, UR21, URZ, UP0, !UPT ;  /* 0x000000153f057290 */ /* 0x000fc400087fe43f */
[----:B------:R-:W-:Y:S01]  /*7b40*/  UIADD3 UR14, UR8, 0xc100, URZ ;  /* 0x0000c100080e7890 */ /* 0x000fe2000fffe03f */
[----:B------:R-:W-:Y:S02]  /*7b50*/  SEL R14, RZ, 0x1, P1 ;  /* 0x00000001ff0e7807 */ /* 0x000fe40000800000 */
[----:B------:R-:W-:Y:S01]  /*7b60*/  UMOV UR8, UR13 ;  /* 0x0000000d00087c82 */ /* 0x000fe20008000000 */
[----:B------:R-:W-:Y:S02]  /*7b70*/  SEL R6, R6, RZ, P1 ;  /* 0x000000ff06067207 */ /* 0x000fe40000800000 */
[----:B------:R-:W-:Y:S01]  /*7b80*/  LOP3.LUT R5, R5, R14, RZ, 0x3c, !PT ;  /* 0x0000000e05057212 */ /* 0x000fe200078e3cff */
[----:B------:R0:W-:Y:S02]  /*7b90*/  UTMALDG.3D [UR8], [UR4], desc[UR6] ;  /* 0x00000608040075b4 */ /* 0x0001e40008011000 */
[----:B0-----:R-:W-:Y:S01]  /*7ba0*/  UMOV UR8, UR14 ;  /* 0x0000000e00087c82 */ /* 0x001fe20008000000 */
[----:B------:R-:W-:-:S02]  /*7bb0*/  UMOV UR11, UR18 ;  /* 0x00000012000b7c82 */ /* 0x000fc40008000000 */
[----:B------:R0:W-:Y:S02]  /*7bc0*/  UTMALDG.3D [UR8], [UR22], desc[UR6] ;  /* 0x00000608160075b4 */ /* 0x0001e40008011000 */
[----:B0-----:R-:W-:Y:S05]  /*7bd0*/  @P3 BRA `(.L_x_167) ;  /* 0xfffffffc00483947 */ /* 0x001fea000383ffff */
.L_x_163:
[----:B------:R-:W-:Y:S05]  /*7be0*/  BSYNC B1 ;  /* 0x0000000000017941 */ /* 0x000fea0003800000 */
.L_x_162:
[----:B------:R-:W-:Y:S01]  /*7bf0*/  LOP3.LUT P3, RZ, R13, 0xff, RZ, 0xc0, !PT ;  /* 0x000000ff0dff7812 */ /* 0x000fe2000786c0ff */
[----:B------:R-:W-:Y:S01]  /*7c00*/  IMAD.IADD R12, R3, 0x1, R12 ;  /* 0x00000001030c7824 */ /* 0x000fe200078e020c */
[----:B------:R-:W-:Y:S01]  /*7c10*/  IADD3 R16, P4, R16, UR36, RZ ;  /* 0x0000002410107c10 */ /* 0x000fe2000ff9e0ff */
[----:B------:R-:W-:Y:S01]  /*7c20*/  ULDC.64 UR4, c[0x0][0x650] ;  /* 0x0001940000047ab9 */ /* 0x000fe20000000a00 */
[----:B------:R-:W-:Y:S01]  /*7c30*/  BSSY B1, `(.L_x_168) ;  /* 0x000006a000017945 */ /* 0x000fe20003800000 */
[----:B------:R-:W-:Y:S01]  /*7c40*/  IMAD.MOV.U32 R19, RZ, RZ, -0x1 ;  /* 0xffffffffff137424 */ /* 0x000fe200078e00ff */
[----:B------:R-:W-:Y:S01]  /*7c50*/  ISETP.GT.U32.AND P1, PT, R12, 0x2, PT ;  /* 0x000000020c00780c */ /* 0x000fe20003f24070 */
[----:B------:R-:W-:Y:S01]  /*7c60*/  IMAD.MOV.U32 R20, RZ, RZ, -0x1 ;  /* 0xffffffffff147424 */ /* 0x000fe200078e00ff */
[----:B------:R-:W-:Y:S01]  /*7c70*/  IADD3.X R17, R17, UR42, RZ, P4, !PT ;  /* 0x0000002a11117c10 */ /* 0x000fe2000a7fe4ff */
[----:B------:R-:W-:Y:S01]  /*7c80*/  IMAD.MOV.U32 R8, RZ, RZ, -0x1 ;  /* 0xffffffffff087424 */ /* 0x000fe200078e00ff */
[----:B------:R-:W-:-:S02]  /*7c90*/  ISETP.LT.U32.AND P1, PT, R3, 0x3, P1 ;  /* 0x000000030300780c */ /* 0x000fc40000f21070 */
[----:B------:R-:W-:Y:S01]  /*7ca0*/  PRMT R13, RZ, 0x7610, R13 ;  /* 0x00007610ff0d7816 */ /* 0x000fe2000000000d */
[----:B------:R-:W0:Y:S01]  /*7cb0*/  @P3 S2R R5, SR_CgaCtaId ;  /* 0x0000000000053919 */ /* 0x000e220000008800 */
[----:B------:R-:W-:-:S04]  /*7cc0*/  @P3 MOV R4, 0x400 ;  /* 0x0000040000043802 */ /* 0x000fc80000000f00 */
[----:B0-----:R-:W-:Y:S01]  /*7cd0*/  @P3 LEA R6, R5, R4, 0x18 ;  /* 0x0000000405063211 */ /* 0x001fe200078ec0ff */
[----:B------:R-:W-:-:S03]  /*7ce0*/  IMAD.WIDE.U32 R4, R12, -0x55555555, RZ ;  /* 0xaaaaaaab0c047825 */ /* 0x000fc600078e00ff */
[----:B------:R0:W-:Y:S01]  /*7cf0*/  @P3 SYNCS.ARRIVE.TRANS64.A1T0 RZ, [R6+URZ+0x48], RZ ;  /* 0x000048ff06ff39a7 */ /* 0x0001e2000810003f */
[----:B------:R-:W-:Y:S02]  /*7d00*/  ISETP.GE.U32.AND P3, PT, R3, 0x3, PT ;  /* 0x000000030300780c */ /* 0x000fe40003f66070 */
[----:B------:R-:W-:Y:S02]  /*7d10*/  SHF.R.U32.HI R7, RZ, 0x1, R5 ;  /* 0x00000001ff077819 */ /* 0x000fe40000011605 */
[----:B------:R-:W-:Y:S02]  /*7d20*/  SEL R5, RZ, 0x1, !P1 ;  /* 0x00000001ff057807 */ /* 0x000fe40004800000 */
[----:B------:R-:W-:Y:S01]  /*7d30*/  ISETP.GE.U32.AND P1, PT, R16, UR4, PT ;  /* 0x0000000410007c0c */ /* 0x000fe2000bf26070 */
[----:B------:R-:W-:Y:S01]  /*7d40*/  IMAD R12, R7, -0x3, R12 ;  /* 0xfffffffd070c7824 */ /* 0x000fe200078e020c */
[----:B------:R-:W-:Y:S02]  /*7d50*/  LOP3.LUT R0, R0, R5, RZ, 0x3c, !PT ;  /* 0x0000000500007212 */ /* 0x000fe400078e3cff */
[----:B------:R-:W-:-:S02]  /*7d60*/  ISETP.GE.U32.AND.EX P1, PT, R17, UR5, PT, P1 ;  /* 0x0000000511007c0c */ /* 0x000fc4000bf26110 */
[----:B------:R-:W-:Y:S02]  /*7d70*/  PRMT R4, RZ, 0x7610, R4 ;  /* 0x00007610ff047816 */ /* 0x000fe40000000004 */
[----:B------:R-:W-:-:S09]  /*7d80*/  @P3 LOP3.LUT R0, R0, 0x1, R7, 0x78, !PT ;  /* 0x0000000100003812 */ /* 0x000fd200078e7807 */
[----:B0-----:R-:W-:Y:S05]  /*7d90*/  @P1 BRA `(.L_x_169) ;  /* 0x00000004004c1947 */ /* 0x001fea0003800000 */
[----:B------:R-:W-:Y:S01]  /*7da0*/  ULDC.64 UR4, c[0x0][0x628] ;  /* 0x00018a0000047ab9 */ /* 0x000fe20000000a00 */
[----:B------:R-:W0:Y:S01]  /*7db0*/  S2R R15, SR_CTAID.X ;  /* 0x00000000000f7919 */ /* 0x000e220000002500 */
[----:B------:R-:W-:Y:S01]  /*7dc0*/  ISETP.NE.U32.AND P1, PT, RZ, UR4, PT ;  /* 0x00000004ff007c0c */ /* 0x000fe2000bf25070 */
[----:B------:R-:W-:Y:S01]  /*7dd0*/  ULDC UR7, c[0x0][0x630] ;  /* 0x00018c0000077ab9 */ /* 0x000fe20000000800 */
[----:B------:R-:W-:Y:S01]  /*7de0*/  IMAD.MOV.U32 R4, RZ, RZ, R16 ;  /* 0x000000ffff047224 */ /* 0x000fe200078e0010 */
[----:B------:R-:W1:Y:S01]  /*7df0*/  S2R R14, SR_CTAID.Y ;  /* 0x00000000000e7919 */ /* 0x000e620000002600 */
[----:B------:R-:W-:Y:S01]  /*7e00*/  ISETP.NE.AND.EX P1, PT, RZ, UR5, PT, P1 ;  /* 0x00000005ff007c0c */ /* 0x000fe2000bf25310 */
[----:B------:R-:W-:-:S12]  /*7e10*/  IMAD.MOV.U32 R5, RZ, RZ, R17 ;  /* 0x000000ffff057224 */ /* 0x000fd800078e0011 */
[----:B------:R-:W-:Y:S05]  /*7e20*/  @!P1 BRA `(.L_x_170) ;  /* 0x0000000000289947 */ /* 0x000fea0003800000 */
[----:B------:R-:W-:Y:S02]  /*7e30*/  ULDC UR6, c[0x0][0x634] ;  /* 0x00018d0000067ab9 */ /* 0x000fe40000000800 */
[----:B------:R-:W-:-:S05]  /*7e40*/  IADD3 R9, P1, R16, UR6, RZ ;  /* 0x0000000610097c10 */ /* 0x000fca000ff3e0ff */
[----:B------:R-:W-:-:S04]  /*7e50*/  IMAD.X R19, RZ, RZ, R17, P1 ;  /* 0x000000ffff137224 */ /* 0x000fc800008e0611 */
[----:B------:R-:W-:-:S04]  /*7e60*/  IMAD.WIDE.U32 R6, R19, UR4, RZ ;  /* 0x0000000413067c25 */ /* 0x000fc8000f8e00ff */
[----:B------:R-:W-:-:S04]  /*7e70*/  IMAD.WIDE.U32 R6, P1, R9, UR5, R6 ;  /* 0x0000000509067c25 */ /* 0x000fc8000f820006 */
[----:B------:R-:W-:-:S04]  /*7e80*/  IMAD.WIDE.U32 R8, R9, UR4, RZ ;  /* 0x0000000409087c25 */ /* 0x000fc8000f8e00ff */
[----:B------:R-:W-:Y:S01]  /*7e90*/  IMAD.X R5, RZ, RZ, RZ, P1 ;  /* 0x000000ffff057224 */ /* 0x000fe200008e06ff */
[----:B------:R-:W-:Y:S01]  /*7ea0*/  IADD3 RZ, P1, R9, R6, RZ ;  /* 0x0000000609ff7210 */ /* 0x000fe20007f3e0ff */
[----:B------:R-:W-:-:S04]  /*7eb0*/  IMAD.MOV.U32 R4, RZ, RZ, R7 ;  /* 0x000000ffff047224 */ /* 0x000fc800078e0007 */
[----:B------:R-:W-:-:S08]  /*7ec0*/  IMAD.WIDE.U32.X R4, R19, UR5, R4, P1 ;  /* 0x0000000513047c25 */ /* 0x000fd000088e0404 */
.L_x_170:
[--C-:B------:R-:W-:Y:S01]  /*7ed0*/  SHF.R.U64 R8, R4, UR7, R5.reuse ;  /* 0x0000000704087c19 */ /* 0x100fe20008001205 */
[----:B------:R-:W-:Y:S01]  /*7ee0*/  ULDC.64 UR4, c[0x0][0x620] ;  /* 0x0001880000047ab9 */ /* 0x000fe20000000a00 */
[----:B------:R-:W-:Y:S01]  /*7ef0*/  SHF.R.U32.HI R4, RZ, UR7, R5 ;  /* 0x00000007ff047c19 */ /* 0x000fe20008011605 */
[----:B------:R-:W2:Y:S01]  /*7f00*/  LDC R24, c[0x0][0x144] ;  /* 0x00005100ff187b82 */ /* 0x000ea20000000800 */
[----:B------:R-:W-:Y:S01]  /*7f10*/  IADD3 R7, P1, RZ, -R8, RZ ;  /* 0x80000008ff077210 */ /* 0x000fe20007f3e0ff */
[----:B------:R-:W-:Y:S01]  /*7f20*/  ULDC.64 UR8, c[0x0][0x640] ;  /* 0x0001900000087ab9 */ /* 0x000fe20000000a00 */
[----:B0-----:R-:W-:Y:S01]  /*7f30*/  I2FP.F32.U32 R9, R15 ;  /* 0x0000000f00097245 */ /* 0x001fe20000201000 */
[----:B------:R-:W-:Y:S02]  /*7f40*/  ULDC UR6, c[0x0][0x608] ;  /* 0x0001820000067ab9 */ /* 0x000fe40000000800 */
[----:B------:R-:W-:Y:S01]  /*7f50*/  IMAD.X R4, RZ, RZ, ~R4, P1 ;  /* 0x000000ffff047224 */ /* 0x000fe200008e0e04 */
[----:B------:R-:W-:Y:S01]  /*7f60*/  ISETP.NE.U32.AND P1, PT, RZ, UR8, PT ;  /* 0x00000008ff007c0c */ /* 0x000fe2000bf25070 */
[----:B------:R-:W0:Y:S02]  /*7f70*/  LDC R21, c[0x0][0x148] ;  /* 0x00005200ff157b82 */ /* 0x000e240000000800 */
[----:B------:R-:W-:Y:S01]  /*7f80*/  IMAD R6, R4, UR4, RZ ;  /* 0x0000000404067c24 */ /* 0x000fe2000f8e02ff */
[----:B------:R-:W-:Y:S01]  /*7f90*/  ISETP.NE.AND.EX P1, PT, RZ, UR9, PT, P1 ;  /* 0x00000009ff007c0c */ /* 0x000fe2000bf25310 */
[----:B------:R-:W-:Y:S01]  /*7fa0*/  IMAD.WIDE.U32 R4, R7, UR4, R16 ;  /* 0x0000000407047c25 */ /* 0x000fe2000f8e0010 */
[----:B------:R-:W-:-:S03]  /*7fb0*/  ULDC UR4, c[0x0][0x150] ;  /* 0x0000540000047ab9 */ /* 0x000fc60000000800 */
[----:B------:R-:W-:Y:S02]  /*7fc0*/  IMAD R7, R7, UR5, R6 ;  /* 0x0000000507077c24 */ /* 0x000fe4000f8e0206 */
[----:B------:R-:W-:Y:S01]  /*7fd0*/  FMUL R6, R9, UR4 ;  /* 0x0000000409067c20 */ /* 0x000fe20008400000 */
[----:B------:R-:W-:Y:S01]  /*7fe0*/  ULDC UR4, c[0x0][0x618] ;  /* 0x0001860000047ab9 */ /* 0x000fe20000000800 */
[----:B------:R-:W-:Y:S01]  /*7ff0*/  ULDC UR5, c[0x0][0x154] ;  /* 0x0000550000057ab9 */ /* 0x000fe20000000800 */
[----:B------:R-:W-:-:S03]  /*8000*/  IMAD.IADD R5, R5, 0x1, R7 ;  /* 0x0000000105057824 */ /* 0x000fc600078e0207 */
[----:B------:R-:W3:Y:S02]  /*8010*/  F2I.U32.TRUNC.NTZ R6, R6 ;  /* 0x0000000600067305 */ /* 0x000ee4000020f000 */
[----:B------:R-:W-:Y:S02]  /*8020*/  SHF.R.U64 R9, R4, UR4, R5 ;  /* 0x0000000404097c19 */ /* 0x000fe40008001205 */
[----:B-1----:R-:W-:-:S05]  /*8030*/  I2FP.F32.U32 R4, R14 ;  /* 0x0000000e00047245 */ /* 0x002fca0000201000 */
[----:B------:R-:W-:Y:S01]  /*8040*/  FMUL R22, R4, UR5 ;  /* 0x0000000504167c20 */ /* 0x000fe20008400000 */
[----:B------:R-:W-:Y:S01]  /*8050*/  SHF.R.U32.HI R4, RZ, UR4, R5 ;  /* 0x00000004ff047c19 */ /* 0x000fe20008011605 */
[----:B------:R-:W-:-:S03]  /*8060*/  ULDC UR4, c[0x0][0x658] ;  /* 0x0001960000047ab9 */ /* 0x000fc60000000800 */
[--C-:B------:R-:W-:Y:S01]  /*8070*/  SHF.R.U64 R20, R9, UR6, R4.reuse ;  /* 0x0000000609147c19 */ /* 0x100fe20008001204 */
[----:B------:R-:W1:Y:S01]  /*8080*/  F2I.U32.TRUNC.NTZ R22, R22 ;  /* 0x0000001600167305 */ /* 0x000e62000020f000 */
[----:B------:R-:W-:Y:S01]  /*8090*/  SHF.R.U32.HI R5, RZ, UR6, R4 ;  /* 0x00000006ff057c19 */ /* 0x000fe20008011604 */
[----:B---3--:R-:W-:-:S03]  /*80a0*/  IMAD.MOV R6, RZ, RZ, -R6 ;  /* 0x000000ffff067224 */ /* 0x008fc600078e0a06 */
[----:B------:R-:W-:Y:S01]  /*80b0*/  SHF.R.U64 R19, R20, UR4, R5 ;  /* 0x0000000414137c19 */ /* 0x000fe20008001205 */
[----:B--2---:R-:W-:Y:S01]  /*80c0*/  IMAD R15, R24, R6, R15 ;  /* 0x00000006180f7224 */ /* 0x004fe200078e020f */
[----:B------:R-:W-:-:S03]  /*80d0*/  SHF.R.U32.HI R23, RZ, UR4, R5 ;  /* 0x00000004ff177c19 */ /* 0x000fc60008011605 */
[----:B------:R-:W-:Y:S02]  /*80e0*/  IMAD.MOV.U32 R4, RZ, RZ, R19 ;  /* 0x000000ffff047224 */ /* 0x000fe400078e0013 */
[----:B------:R-:W-:Y:S01]  /*80f0*/  IMAD.MOV.U32 R5, RZ, RZ, R23 ;  /* 0x000000ffff057224 */ /* 0x000fe200078e0017 */
[----:B-1----:R-:W-:Y:S06]  /*8100*/  @!P1 BRA `(.L_x_171) ;  /* 0x0000000000289947 */ /* 0x002fec0003800000 */
[----:B------:R-:W-:Y:S02]  /*8110*/  ULDC UR4, c[0x0][0x64c] ;  /* 0x0001930000047ab9 */ /* 0x000fe40000000800 */
[----:B------:R-:W-:-:S05]  /*8120*/  IADD3 R5, P1, R19, UR4, RZ ;  /* 0x0000000413057c10 */ /* 0x000fca000ff3e0ff */
[----:B------:R-:W-:-:S04]  /*8130*/  IMAD.X R23, RZ, RZ, R23, P1 ;  /* 0x000000ffff177224 */ /* 0x000fc800008e0617 */
[----:B------:R-:W-:-:S04]  /*8140*/  IMAD.WIDE.U32 R6, R23, UR8, RZ ;  /* 0x0000000817067c25 */ /* 0x000fc8000f8e00ff */
[----:B------:R-:W-:-:S04]  /*8150*/  IMAD.WIDE.U32 R6, P1, R5, UR9, R6 ;  /* 0x0000000905067c25 */ /* 0x000fc8000f820006 */
[----:B------:R-:W-:-:S04]  /*8160*/  IMAD.WIDE.U32 R4, R5, UR8, RZ ;  /* 0x0000000805047c25 */ /* 0x000fc8000f8e00ff */
[----:B------:R-:W-:Y:S01]  /*8170*/  IMAD.MOV.U32 R4, RZ, RZ, R7 ;  /* 0x000000ffff047224 */ /* 0x000fe200078e0007 */
[----:B------:R-:W-:Y:S01]  /*8180*/  IADD3 RZ, P3, R5, R6, RZ ;  /* 0x0000000605ff7210 */ /* 0x000fe20007f7e0ff */
[----:B------:R-:W-:-:S04]  /*8190*/  IMAD.X R5, RZ, RZ, RZ, P1 ;  /* 0x000000ffff057224 */ /* 0x000fc800008e06ff */
[----:B------:R-:W-:-:S08]  /*81a0*/  IMAD.WIDE.U32.X R4, R23, UR9, R4, P3 ;  /* 0x0000000917047c25 */ /* 0x000fd000098e0404 */
.L_x_171:
[----:B------:R-:W-:Y:S01]  /*81b0*/  ISETP.NE.AND P1, PT, R2, 0x1, PT ;  /* 0x000000010200780c */ /* 0x000fe20003f25270 */
[----:B------:R-:W-:Y:S01]  /*81c0*/  ULDC UR4, c[0x0][0x648] ;  /* 0x0001920000047ab9 */ /* 0x000fe20000000800 */
[----:B------:R-:W-:Y:S01]  /*81d0*/  LOP3.LUT R20, R20, UR16, RZ, 0xc0, !PT ;  /* 0x0000001014147c12 */ /* 0x000fe2000f8ec0ff */
[----:B------:R-:W-:Y:S01]  /*81e0*/  IMAD.MOV R22, RZ, RZ, -R22 ;  /* 0x000000ffff167224 */ /* 0x000fe200078e0a16 */
[----:B------:R-:W-:Y:S01]  /*81f0*/  SHF.R.U64 R5, R4, UR4, R5 ;  /* 0x0000000404057c19 */ /* 0x000fe20008001205 */
[----:B------:R-:W-:Y:S01]  /*8200*/  ULDC UR4, c[0x0][0x638] ;  /* 0x00018e0000047ab9 */ /* 0x000fe20000000800 */
[----:B------:R-:W-:Y:S01]  /*8210*/  LOP3.LUT R6, R9, UR15, RZ, 0xc0, !PT ;  /* 0x0000000f09067c12 */ /* 0x000fe2000f8ec0ff */
[----:B------:R-:W-:Y:S02]  /*8220*/  ULDC UR5, c[0x0][0x610] ;  /* 0x0001840000057ab9 */ /* 0x000fe40000000800 */
[----:B------:R-:W-:Y:S02]  /*8230*/  IMAD.MOV R4, RZ, RZ, -R5 ;  /* 0x000000ffff047224 */ /* 0x000fe400078e0a05 */
[----:B------:R-:W-:-:S02]  /*8240*/  IMAD R20, R5, UR17, R20 ;  /* 0x0000001105147c24 */ /* 0x000fc4000f8e0214 */
[----:B0-----:R-:W-:Y:S02]  /*8250*/  @P1 IMAD R15, R21, R22, R14 ;  /* 0x00000016150f1224 */ /* 0x001fe400078e020e */
[----:B------:R-:W-:Y:S01]  /*8260*/  IMAD R19, R4, UR4, R19 ;  /* 0x0000000404137c24 */ /* 0x000fe2000f8e0213 */
[----:B------:R-:W-:Y:S01]  /*8270*/  ULDC UR4, c[0x0][0x600] ;  /* 0x0001800000047ab9 */ /* 0x000fe20000000800 */
[----:B------:R-:W-:Y:S02]  /*8280*/  IMAD R15, R20, UR5, R15 ;  /* 0x00000005140f7c24 */ /* 0x000fe4000f8e020f */
[----:B------:R-:W-:Y:S02]  /*8290*/  IMAD R6, R19, UR4, R6 ;  /* 0x0000000413067c24 */ /* 0x000fe4000f8e0206 */
[----:B------:R-:W-:-:S03]  /*82a0*/  IMAD.MOV.U32 R4, RZ, RZ, 0x1 ;  /* 0x00000001ff047424 */ /* 0x000fc600078e00ff */
[----:B------:R-:W-:Y:S02]  /*82b0*/  SEL R20, R6, R15, !P1 ;  /* 0x0000000f06147207 */ /* 0x000fe40004800000 */
[----:B------:R-:W-:-:S07]  /*82c0*/  SEL R19, R15, R6, !P1 ;  /* 0x000000060f137207 */ /* 0x000fce0004800000 */
.L_x_169:
[----:B------:R-:W-:Y:S05]  /*82d0*/  BSYNC B1 ;  /* 0x0000000000017941 */ /* 0x000fea0003800000 */
.L_x_168:
[----:B------:R-:W-:-:S13]  /*82e0*/  LOP3.LUT P1, RZ, R4, 0xff, RZ, 0xc0, !PT ;  /* 0x000000ff04ff7812 */ /* 0x000fda000782c0ff */
[----:B------:R-:W-:Y:S05]  /*82f0*/  @P1 BRA `(.L_x_172) ;  /* 0xfffffff4004c1947 */ /* 0x000fea000383ffff */
[----:B------:R-:W-:Y:S05]  /*8300*/  BSYNC B0 ;  /* 0x0000000000007941 */ /* 0x000fea0003800000 */
.L_x_160:
[----:B------:R-:W-:-:S03]  /*8310*/  UMOV UR4, 0xffffffff ;  /* 0xffffffff00047882 */ /* 0x000fc60000000000 */
[----:B------:R-:W-:Y:S05]  /*8320*/  BRA.DIV UR4, `(.L_x_173) ;  /* 0x0000000204f47947 */ /* 0x000fea000b800000 */
[----:B------:R-:W-:-:S13]  /*8330*/  ELECT P6, URZ, PT ;  /* 0x00000000003f782f */ /* 0x000fda00038c0000 */
.L_x_186:
[----:B------:R-:W-:Y:S04]  /*8340*/  BSSY B0, `(.L_x_174) ;  /* 0x0000022000007945 */ /* 0x000fe80003800000 */
[----:B------:R-:W-:Y:S05]  /*8350*/  @!P6 BRA `(.L_x_175) ;  /* 0x000000000080e947 */ /* 0x000fea0003800000 */
[----:B------:R-:W-:-:S04]  /*8360*/  LOP3.LUT R18, R18, 0x2, RZ, 0xfc, !PT ;  /* 0x0000000212127812 */ /* 0x000fc800078efcff */
[----:B------:R-:W-:-:S13]  /*8370*/  ISETP.NE.AND P0, PT, R18, 0x3, PT ;  /* 0x000000031200780c */ /* 0x000fda0003f05270 */
[----:B------:R-:W-:Y:S05]  /*8380*/  @!P0 BRA `(.L_x_176) ;  /* 0x0000000000048947 */ /* 0x000fea0003800000 */
[----:B------:R-:W-:Y:S01]  /*8390*/  BPT.TRAP 0x1 ;  /* 0x000000040000795c */ /* 0x000fe20000300000 */
.L_x_176:
[----:B------:R-:W0:Y:S01]  /*83a0*/  S2R R3, SR_CgaCtaId ;  /* 0x0000000000037919 */ /* 0x000e220000008800 */
[----:B------:R-:W-:-:S04]  /*83b0*/  MOV R2, 0x400 ;  /* 0x0000040000027802 */ /* 0x000fc80000000f00 */
[----:B0-----:R-:W-:Y:S02]  /*83c0*/  LEA R3, R3, R2, 0x18 ;  /* 0x0000000203037211 */ /* 0x001fe400078ec0ff */
[----:B------:R-:W-:-:S03]  /*83d0*/  SHF.L.U32 R2, R0, 0x1f, RZ ;  /* 0x0000001f00027819 */ /* 0x000fc600000006ff */
[----:B------:R-:W-:-:S04]  /*83e0*/  VIADD R3, R3, 0x18 ;  /* 0x0000001803037836 */ /* 0x000fc80000000000 */
[C---:B------:R-:W-:Y:S02]  /*83f0*/  IMAD R7, R12.reuse, 0x8, R3 ;  /* 0x000000080c077824 */ /* 0x040fe400078e0203 */
[----:B------:R-:W-:Y:S02]  /*8400*/  VIADD R12, R12, 0x1 ;  /* 0x000000010c0c7836 */ /* 0x000fe40000000000 */
[----:B------:R-:W0:Y:S03]  /*8410*/  SYNCS.PHASECHK.TRANS64.TRYWAIT P0, [R7+URZ], R2 ;  /* 0x00000002070075a7 */ /* 0x000e26000800017f */
[----:B------:R-:W-:-:S04]  /*8420*/  ISETP.NE.AND P1, PT, R12, 0x3, PT ;  /* 0x000000030c00780c */ /* 0x000fc80003f25270 */
[----:B------:R-:W-:Y:S02]  /*8430*/  SEL R5, RZ, 0x1, P1 ;  /* 0x00000001ff057807 */ /* 0x000fe40000800000 */
[----:B------:R-:W-:Y:S02]  /*8440*/  SEL R12, R12, RZ, P1 ;  /* 0x000000ff0c0c7207 */ /* 0x000fe40000800000 */
[----:B------:R-:W-:-:S03]  /*8450*/  LOP3.LUT R5, R0, R5, RZ, 0x3c, !PT ;  /* 0x0000000500057212 */ /* 0x000fc600078e3cff */
[----:B------:R-:W-:Y:S01]  /*8460*/  IMAD R9, R12, 0x8, R3 ;  /* 0x000000080c097824 */ /* 0x000fe200078e0203 */
[----:B------:R-:W-:Y:S01]  /*8470*/  SHF.L.U32 R4, R5, 0x1f, RZ ;  /* 0x0000001f05047819 */ /* 0x000fe200000006ff */
[----:B0-----:R-:W-:Y:S06]  /*8480*/  @!P0 BRA `(.L_x_177) ;  /* 0x0000000000bc8947 */ /* 0x001fec0003800000 */
.L_x_187:
[----:B------:R-:W1:Y:S01]  /*8490*/  SYNCS.PHASECHK.TRANS64.TRYWAIT P0, [R9+URZ], R4 ;  /* 0x00000004090075a7 */ /* 0x000e62000800017f */
[----:B------:R-:W-:-:S05]  /*84a0*/  VIADD R0, R12, 0x1 ;  /* 0x000000010c007836 */ /* 0x000fca0000000000 */
[----:B------:R-:W-:-:S04]  /*84b0*/  ISETP.NE.AND P1, PT, R0, 0x3, PT ;  /* 0x000000030000780c */ /* 0x000fc80003f25270 */
[----:B0-----:R-:W-:Y:S02]  /*84c0*/  SEL R2, RZ, 0x1, P1 ;  /* 0x00000001ff027807 */ /* 0x001fe40000800000 */
[----:B------:R-:W-:Y:S02]  /*84d0*/  SEL R0, R0, RZ, P1 ;  /* 0x000000ff00007207 */ /* 0x000fe40000800000 */
[----:B------:R-:W-:Y:S01]  /*84e0*/  LOP3.LUT R2, R5, R2, RZ, 0x3c, !PT ;  /* 0x0000000205027212 */ /* 0x000fe200078e3cff */
[----:B-1----:R-:W-:Y:S06]  /*84f0*/  @!P0 BRA `(.L_x_178) ;  /* 0x0000000000b48947 */ /* 0x002fec0003800000 */
.L_x_188:
[----:B------:R-:W-:Y:S01]  /*8500*/  IMAD R3, R0, 0x8, R3 ;  /* 0x0000000800037824 */ /* 0x000fe200078e0203 */
[----:B------:R-:W-:-:S07]  /*8510*/  SHF.L.U32 R0, R2, 0x1f, RZ ;  /* 0x0000001f02007819 */ /* 0x000fce00000006ff */
.L_x_179:
[----:B-1----:R1:W2:Y:S02]  /*8520*/  SYNCS.PHASECHK.TRANS64.TRYWAIT P0, [R3+URZ], R0 ;  /* 0x00000000030075a7 */ /* 0x0022a4000800017f */
[----:B--2---:R-:W-:Y:S05]  /*8530*/  @!P0 NANOSLEEP.SYNCS 0x989680 ;  /* 0x009896800000895d */ /* 0x004fea0003900000 */
[----:B------:R-:W2:Y:S02]  /*8540*/  @!P0 SYNCS.PHASECHK.TRANS64 P0, [R3+URZ], R0 ;  /* 0x00000000030085a7 */ /* 0x000ea4000800007f */
[----:B--2---:R-:W-:Y:S05]  /*8550*/  @!P0 BRA `(.L_x_179) ;  /* 0xfffffffc00f08947 */ /* 0x004fea000383ffff */
.L_x_175:
[----:B------:R-:W-:Y:S05]  /*8560*/  BSYNC B0 ;  /* 0x0000000000007941 */ /* 0x000fea0003800000 */
.L_x_174:
[----:B------:R-:W-:Y:S05]  /*8570*/  EXIT ;  /* 0x000000000000794d */ /* 0x000fea0003800000 */
.L_x_17:
[----:B-1----:R1:W2:Y:S02]  /*8580*/  SYNCS.PHASECHK.TRANS64.TRYWAIT P1, [R3+URZ], R0 ;  /* 0x00000000030075a7 */ /* 0x0022a4000802017f */
[----:B--2---:R-:W-:Y:S05]  /*8590*/  @!P1 NANOSLEEP.SYNCS 0x989680 ;  /* 0x009896800000995d */ /* 0x004fea0003900000 */
[----:B------:R-:W2:Y:S02]  /*85a0*/  @!P1 SYNCS.PHASECHK.TRANS64 P1, [R3+URZ], R0 ;  /* 0x00000000030095a7 */ /* 0x000ea4000802007f */
[----:B--2---:R-:W-:Y:S05]  /*85b0*/  @!P1 BRA `(.L_x_17) ;  /* 0xfffffffc00f09947 */ /* 0x004fea000383ffff */
[----:B------:R-:W-:Y:S05]  /*85c0*/  BRA `(.L_x_16) ;  /* 0xffffff8c00b87947 */ /* 0x000fea000383ffff */
.L_x_22:
[----:B-1----:R-:W-:-:S04]  /*85d0*/  IMAD.U32 R4, RZ, RZ, UR4 ;  /* 0x00000004ff047e24 */ /* 0x002fc8000f8e00ff */
[----:B------:R1:W2:Y:S03]  /*85e0*/  SYNCS.PHASECHK.TRANS64.TRYWAIT P1, [R4+URZ], R3 ;  /* 0x00000003040075a7 */ /* 0x0002a6000802017f */
[----:B--2---:R-:W-:Y:S05]  /*85f0*/  @!P1 NANOSLEEP.SYNCS 0x989680 ;  /* 0x009896800000995d */ /* 0x004fea0003900000 */
[----:B------:R-:W2:Y:S02]  /*8600*/  @!P1 SYNCS.PHASECHK.TRANS64 P1, [R4+URZ], R3 ;  /* 0x00000003040095a7 */ /* 0x000ea4000802007f */
[----:B--2---:R-:W-:Y:S05]  /*8610*/  @!P1 BRA `(.L_x_22) ;  /* 0xfffffffc00ec9947 */ /* 0x004fea000383ffff */
[----:B------:R-:W-:Y:S05]  /*8620*/  BRA `(.L_x_21) ;  /* 0xffffff90007c7947 */ /* 0x000fea000383ffff */
.L_x_161:
[----:B------:R-:W-:Y:S01]  /*8630*/  BSSY B1, `(.L_x_180) ;  /* 0x0000006000017945 */ /* 0x000fe20003800000 */
[----:B------:R-:W-:-:S07]  /*8640*/  IMAD.MOV.U32 R15, RZ, RZ, -0x1 ;  /* 0xffffffffff0f7424 */ /* 0x000fce00078e00ff */
[----:B------:R-:W-:Y:S05]  /*8650*/  WARPSYNC.COLLECTIVE R15, `(.L_x_181) ;  /* 0x000000000f0c7348 */ /* 0x000fea0003c00000 */
[----:B------:R-:W-:Y:S02]  /*8660*/  ELECT P6, UR62, PT ;  /* 0x00000000003e782f */ /* 0x000fe400038c0000 */
[----:B------:R-:W-:Y:S01]  /*8670*/  MOV R14, UR62 ;  /* 0x0000003e000e7c02 */ /* 0x000fe20008000f00 */
[----:B------:R-:W-:Y:S10]  /*8680*/  ENDCOLLECTIVE ;  /* 0x000000000000791b */ /* 0x000ff40003800000 */
.L_x_181:
[----:B------:R-:W-:Y:S05]  /*8690*/  BSYNC B1 ;  /* 0x0000000000017941 */ /* 0x000fea0003800000 */
.L_x_180:
[----:B------:R-:W-:Y:S05]  /*86a0*/  BRA `(.L_x_182) ;  /* 0xfffffff0006c7947 */ /* 0x000fea000383ffff */
.L_x_164:
[----:B0-----:R0:W1:Y:S02]  /*86b0*/  SYNCS.PHASECHK.TRANS64.TRYWAIT P1, [R14+URZ+0x18], R7 ;  /* 0x000018070e0075a7 */ /* 0x001064000802017f */
[----:B-1----:R-:W-:Y:S05]  /*86c0*/  @!P1 NANOSLEEP.SYNCS 0x989680 ;  /* 0x009896800000995d */ /* 0x002fea0003900000 */
[----:B------:R-:W1:Y:S02]  /*86d0*/  @!P1 SYNCS.PHASECHK.TRANS64 P1, [R14+URZ+0x18], R7 ;  /* 0x000018070e0095a7 */ /* 0x000e64000802007f */
[----:B-1----:R-:W-:Y:S05]  /*86e0*/  @!P1 BRA `(.L_x_164) ;  /* 0xfffffffc00f09947 */ /* 0x002fea000383ffff */
[----:B------:R-:W-:Y:S05]  /*86f0*/  BRA `(.L_x_183) ;  /* 0xfffffff000a07947 */ /* 0x000fea000383ffff */
.L_x_173:
[----:B------:R-:W-:Y:S01]  /*8700*/  BSSY B0, `(.L_x_184) ;  /* 0x0000006000007945 */ /* 0x000fe20003800000 */
[----:B------:R-:W-:-:S07]  /*8710*/  IMAD.MOV.U32 R15, RZ, RZ, -0x1 ;  /* 0xffffffffff0f7424 */ /* 0x000fce00078e00ff */
[----:B------:R-:W-:Y:S05]  /*8720*/  WARPSYNC.COLLECTIVE R15, `(.L_x_185) ;  /* 0x000000000f0c7348 */ /* 0x000fea0003c00000 */
[----:B------:R-:W-:Y:S02]  /*8730*/  ELECT P6, UR62, PT ;  /* 0x00000000003e782f */ /* 0x000fe400038c0000 */
[----:B------:R-:W-:Y:S01]  /*8740*/  MOV R14, UR62 ;  /* 0x0000003e000e7c02 */ /* 0x000fe20008000f00 */
[----:B------:R-:W-:Y:S10]  /*8750*/  ENDCOLLECTIVE ;  /* 0x000000000000791b */ /* 0x000ff40003800000 */
.L_x_185:
[----:B------:R-:W-:Y:S05]  /*8760*/  BSYNC B0 ;  /* 0x0000000000007941 */ /* 0x000fea0003800000 */
.L_x_184:
[----:B------:R-:W-:Y:S05]  /*8770*/  BRA `(.L_x_186) ;  /* 0xfffffff800f07947 */ /* 0x000fea000383ffff */
.L_x_177:
[----:B0-----:R0:W1:Y:S02]  /*8780*/  SYNCS.PHASECHK.TRANS64.TRYWAIT P0, [R7+URZ], R2 ;  /* 0x00000002070075a7 */ /* 0x001064000800017f */
[----:B-1----:R-:W-:Y:S05]  /*8790*/  @!P0 NANOSLEEP.SYNCS 0x989680 ;  /* 0x009896800000895d */ /* 0x002fea0003900000 */
[----:B------:R-:W1:Y:S02]  /*87a0*/  @!P0 SYNCS.PHASECHK.TRANS64 P0, [R7+URZ], R2 ;  /* 0x00000002070085a7 */ /* 0x000e64000800007f */
[----:B-1----:R-:W-:Y:S05]  /*87b0*/  @!P0 BRA `(.L_x_177) ;  /* 0xfffffffc00f08947 */ /* 0x002fea000383ffff */
[----:B------:R-:W-:Y:S05]  /*87c0*/  BRA `(.L_x_187) ;  /* 0xfffffffc00307947 */ /* 0x000fea000383ffff */
.L_x_178:
[----:B0-----:R0:W1:Y:S02]  /*87d0*/  SYNCS.PHASECHK.TRANS64.TRYWAIT P0, [R9+URZ], R4 ;  /* 0x00000004090075a7 */ /* 0x001064000800017f */
[----:B-1----:R-:W-:Y:S05]  /*87e0*/  @!P0 NANOSLEEP.SYNCS 0x989680 ;  /* 0x009896800000895d */ /* 0x002fea0003900000 */
[----:B------:R-:W1:Y:S02]  /*87f0*/  @!P0 SYNCS.PHASECHK.TRANS64 P0, [R9+URZ], R4 ;  /* 0x00000004090085a7 */ /* 0x000e64000800007f */
[----:B-1----:R-:W-:Y:S05]  /*8800*/  @!P0 BRA `(.L_x_178) ;  /* 0xfffffffc00f08947 */ /* 0x002fea000383ffff */
[----:B------:R-:W-:Y:S05]  /*8810*/  BRA `(.L_x_188) ;  /* 0xfffffffc00387947 */ /* 0x000fea000383ffff */
.L_x_189:
[----:B------:R-:W-:-:S00]  /*8820*/  BRA `(.L_x_189) ;  /* 0xfffffffc00fc7947 */ /* 0x000fc0000383ffff */
[----:B------:R-:W-:-:S00]  /*8830*/  NOP ;  /* 0x0000000000007918 */ /* 0x000fc00000000000 */
        /* <DEDUP_REMOVED lines=12> */
.L_x_190:


//--------------------- .nv.global.init           --------------------------
	.section	.nv.global.init,"aw",@progbits
.nv.global.init:
	.type		$str$22,@object
	.size		$str$22,($str$23 - $str$22)
$str$22:
        /*0000*/ 	.byte	0x6b, 0x5f, 0x74, 0x69, 0x6c, 0x65, 0x5f, 0x63, 0x6f, 0x75, 0x6e, 0x74, 0x20, 0x3e, 0x3d, 0x20
        /*0010*/ 	.byte	0x31, 0x00
	.type		$str$23,@object
	.size		$str$23,(__unnamed_1 - $str$23)
$str$23:
        /*0012*/ 	.byte	0x2f, 0x74, 0x6d, 0x70, 0x2f, 0x63, 0x75, 0x74, 0x6c, 0x61, 0x73, 0x73, 0x5f, 0x73, 0x77, 0x65
        /*0022*/ 	.byte	0x65, 0x70, 0x5f, 0x73, 0x72, 0x63, 0x2f, 0x69, 0x6e, 0x63, 0x6c, 0x75, 0x64, 0x65, 0x2f, 0x63
        /*0032*/ 	.byte	0x75, 0x74, 0x6c, 0x61, 0x73, 0x73, 0x2f, 0x67, 0x65, 0x6d, 0x6d, 0x2f, 0x63, 0x6f, 0x6c, 0x6c
        /*0042*/ 	.byte	0x65, 0x63, 0x74, 0x69, 0x76, 0x65, 0x2f, 0x73, 0x6d, 0x39, 0x30, 0x5f, 0x6d, 0x6d, 0x61, 0x5f
        /*0052*/ 	.byte	0x74, 0x6d, 0x61, 0x5f, 0x67, 0x6d, 0x6d, 0x61, 0x5f, 0x73, 0x73, 0x5f, 0x77, 0x61, 0x72, 0x70
        /*0062*/ 	.byte	0x73, 0x70, 0x65, 0x63, 0x69, 0x61, 0x6c, 0x69, 0x7a, 0x65, 0x64, 0x2e, 0x68, 0x70, 0x70, 0x00
	.type		__unnamed_1,@object
	.size		__unnamed_1,(.L_0 - __unnamed_1)
__unnamed_1:
        /*0072*/ 	.byte	0x76, 0x6f, 0x69, 0x64, 0x20, 0x63, 0x75, 0x74, 0x6c, 0x61, 0x73, 0x73, 0x3a, 0x3a, 0x67, 0x65
        /* <DEDUP_REMOVED lines=180> */
        /*0bc2*/ 	.byte	0x79, 0x5d, 0x00
.L_0:


//--------------------- .nv.shared._ZN7cutlass13device_kernelINS_4gemm6kernel13GemmUniversalIN4cute5tupleIJiiiiEEENS1_10collective13CollectiveMmaINS1_34MainloopSm90TmaGmmaWarpSpecializedILi3ENS5_IJNS4_1CILi1EEESB_SB_EEENS1_35KernelTmaWarpSpecializedCooperativeEEENS5_IJNSA_ILi256EEENSA_ILi64EEENSA_ILi32EEEEEENS_10bfloat16_tENS5_IJlSB_lEEESJ_SK_NS4_8TiledMMAINS4_8MMA_AtomIJNS4_4SM904GMMA27MMA_64x64x16_F32BF16BF16_SSILNSO_5MajorE0ELSQ_0ELNSO_7ScaleInE1ELSR_1EEEEEENS4_6LayoutINS5_IJNSA_ILi2EEESB_SB_EEENS5_IJSB_NSA_ILi0EEESX_EEEEENS5_IJNS4_10UnderscoreES10_S10_EEEEENS4_13SM90_TMA_LOADENS4_14ComposedLayoutINS4_7SwizzleILi2ELi4ELi3EEENS4_18smem_ptr_flag_bitsILi16EEENSU_INS5_IJNSA_ILi8EEESH_EEENS5_IJSH_SB_EEEEEEEvNS4_8identityES13_S1D_vS1E_EENS_8epilogue10collective6detail29Sm90TmaWarpSpecializedAdapterINS1H_15DefaultEpilogueISJ_SK_SK_NS1G_6thread17LinearCombinationISJ_Li1EffLNS1L_9ScaleType4KindE0ELNS_15FloatRoundStyleE2ESJ_EENS1_15EpilogueDefaultEEEEEvvEEEEvNT_6ParamsE --------------------------
	.section	.nv.shared._ZN7cutlass13device_kernelINS_4gemm6kernel13GemmUniversalIN4cute5tupleIJiiiiEEENS1_10collective13CollectiveMmaINS1_34MainloopSm90TmaGmmaWarpSpecializedILi3ENS5_IJNS4_1CILi1EEESB_SB_EEENS1_35KernelTmaWarpSpecializedCooperativeEEENS5_IJNSA_ILi256EEENSA_ILi64EEENSA_ILi32EEEEEENS_10bfloat16_tENS5_IJlSB_lEEESJ_SK_NS4_8TiledMMAINS4_8MMA_AtomIJNS4_4SM904GMMA27MMA_64x64x16_F32BF16BF16_SSILNSO_5MajorE0ELSQ_0ELNSO_7ScaleInE1ELSR_1EEEEEENS4_6LayoutINS5_IJNSA_ILi2EEESB_SB_EEENS5_IJSB_NSA_ILi0EEESX_EEEEENS5_IJNS4_10UnderscoreES10_S10_EEEEENS4_13SM90_TMA_LOADENS4_14ComposedLayoutINS4_7SwizzleILi2ELi4ELi3EEENS4_18smem_ptr_flag_bitsILi16EEENSU_INS5_IJNSA_ILi8EEESH_EEENS5_IJSH_SB_EEEEEEEvNS4_8identityES13_S1D_vS1E_EENS_8epilogue10collective6detail29Sm90TmaWarpSpecializedAdapterINS1H_15DefaultEpilogueISJ_SK_SK_NS1G_6thread17LinearCombinationISJ_Li1EffLNS1L_9ScaleType4KindE0ELNS_15FloatRoundStyleE2ESJ_EENS1_15EpilogueDefaultEEEEEvvEEEEvNT_6ParamsE,"aw",@nobits
	.sectionflags	@""
	.align	16
	.zero		1024


//--------------------- .nv.shared.reserved.0     --------------------------
	.section	.nv.shared.reserved.0,"aw",@nobits
	.weak		__nv_reservedSMEM_offset_0_alias
	.size		__nv_reservedSMEM_offset_0_alias, 0, 0
	.other		__nv_reservedSMEM_offset_0_alias,@"STO_CUDA_RESERVED_SHARED STV_DEFAULT"
__nv_reservedSMEM_offset_0_alias:
	.zero		0


//--------------------- .nv.global                --------------------------
	.section	.nv.global,"aw",@nobits
.nv.global:
	.type		_ZN39_INTERNAL_8b626468_4_k_cu_6284364f_27044cute1_E,@object
	.size		_ZN39_INTERNAL_8b626468_4_k_cu_6284364f_27044cute1_E,(_ZN39_INTERNAL_8b626468_4_k_cu_6284364f_27044cuda3std3__45__cpo6cbeginE - _ZN39_INTERNAL_8b626468_4_k_cu_6284364f_27044cute1_E)
_ZN39_INTERNAL_8b626468_4_k_cu_6284364f_27044cute1_E:
	.zero		1
	.type		_ZN39_INTERNAL_8b626468_4_k_cu_6284364f_27044cuda3std3__45__cpo6cbeginE,@object
	.size		_ZN39_INTERNAL_8b626468_4_k_cu_6284364f_27044cuda3std3__45__cpo6cbeginE,(_ZN39_INTERNAL_8b626468_4_k_cu_6284364f_27044cuda3std3__48in_placeE - _ZN39_INTERNAL_8b626468_4_k_cu_6284364f_27044cuda3std3__45__cpo6cbeginE)
_ZN39_INTERNAL_8b626468_4_k_cu_6284364f_27044cuda3std3__45__cpo6cbeginE:
	.zero		1
	.type		_ZN39_INTERNAL_8b626468_4_k_cu_6284364f_27044cuda3std3__48in_placeE,@object
	.size		_ZN39_INTERNAL_8b626468_4_k_cu_6284364f_27044cuda3std3__48in_placeE,(_ZN39_INTERNAL_8b626468_4_k_cu_6284364f_27044cuda3std6ranges3__45__cpo9iter_moveE - _ZN39_INTERNAL_8b626468_4_k_cu_6284364f_27044cuda3std3__48in_placeE)
_ZN39_INTERNAL_8b626468_4_k_cu_6284364f_27044cuda3std3__48in_placeE:
	.zero		1
	.type		_ZN39_INTERNAL_8b626468_4_k_cu_6284364f_27044cuda3std6ranges3__45__cpo9iter_moveE,@object
	.size		_ZN39_INTERNAL_8b626468_4_k_cu_6284364f_27044cuda3std6ranges3__45__cpo9iter_moveE,(_ZN39_INTERNAL_8b626468_4_k_cu_6284364f_27044cuda3std3__45__cpo5beginE - _ZN39_INTERNAL_8b626468_4_k_cu_6284364f_27044cuda3std6ranges3__45__cpo9iter_moveE)
_ZN39_INTERNAL_8b626468_4_k_cu_6284364f_27044cuda3std6ranges3__45__cpo9iter_moveE:
	.zero		1
	.type		_ZN39_INTERNAL_8b626468_4_k_cu_6284364f_27044cuda3std3__45__cpo5beginE,@object
	.size		_ZN39_INTERNAL_8b626468_4_k_cu_6284364f_27044cuda3std3__45__cpo5beginE,(_ZN39_INTERNAL_8b626468_4_k_cu_6284364f_27044cuda3std3__441_GLOBAL__N__8b626468_4_k_cu_6284364f_27046ignoreE - _ZN39_INTERNAL_8b626468_4_k_cu_6284364f_27044cuda3std3__45__cpo5beginE)
_ZN39_INTERNAL_8b626468_4_k_cu_6284364f_27044cuda3std3__45__cpo5beginE:
	.zero		1
	.type		_ZN39_INTERNAL_8b626468_4_k_cu_6284364f_27044cuda3std3__441_GLOBAL__N__8b626468_4_k_cu_6284364f_27046ignoreE,@object
	.size		_ZN39_INTERNAL_8b626468_4_k_cu_6284364f_27044cuda3std3__441_GLOBAL__N__8b626468_4_k_cu_6284364f_27046ignoreE,(_ZN39_INTERNAL_8b626468_4_k_cu_6284364f_27044cute7productE - _ZN39_INTERNAL_8b626468_4_k_cu_6284364f_27044cuda3std3__441_GLOBAL__N__8b626468_4_k_cu_6284364f_27046ignoreE)
_ZN39_INTERNAL_8b626468_4_k_cu_6284364f_27044cuda3std3__441_GLOBAL__N__8b626468_4_k_cu_6284364f_27046ignoreE:
	.zero		1
	.type		_ZN39_INTERNAL_8b626468_4_k_cu_6284364f_27044cute7productE,@object
	.size		_ZN39_INTERNAL_8b626468_4_k_cu_6284364f_27044cute7productE,(_ZN39_INTERNAL_8b626468_4_k_cu_6284364f_27044cuda3std3__45__cpo3endE - _ZN39_INTERNAL_8b626468_4_k_cu_6284364f_27044cute7productE)
_ZN39_INTERNAL_8b626468_4_k_cu_6284364f_27044cute7productE:
	.zero		1
	.type		_ZN39_INTERNAL_8b626468_4_k_cu_6284364f_27044cuda3std3__45__cpo3endE,@object
	.size		_ZN39_INTERNAL_8b626468_4_k_cu_6284364f_27044cuda3std3__45__cpo3endE,(_ZN39_INTERNAL_8b626468_4_k_cu_6284364f_27044cuda3std3__419piecewise_constructE - _ZN39_INTERNAL_8b626468_4_k_cu_6284364f_27044cuda3std3__45__cpo3endE)
_ZN39_INTERNAL_8b626468_4_k_cu_6284364f_27044cuda3std3__45__cpo3endE:
	.zero		1
	.type		_ZN39_INTERNAL_8b626468_4_k_cu_6284364f_27044cuda3std3__419piecewise_constructE,@object
	.size		_ZN39_INTERNAL_8b626468_4_k_cu_6284364f_27044cuda3std3__419piecewise_constructE,(_ZN39_INTERNAL_8b626468_4_k_cu_6284364f_27044cuda3std3__45__cpo4cendE - _ZN39_INTERNAL_8b626468_4_k_cu_6284364f_27044cuda3std3__419piecewise_constructE)
_ZN39_INTERNAL_8b626468_4_k_cu_6284364f_27044cuda3std3__419piecewise_constructE:
	.zero		1
	.type		_ZN39_INTERNAL_8b626468_4_k_cu_6284364f_27044cuda3std3__45__cpo4cendE,@object
	.size		_ZN39_INTERNAL_8b626468_4_k_cu_6284364f_27044cuda3std3__45__cpo4cendE,(_ZN39_INTERNAL_8b626468_4_k_cu_6284364f_27044cuda3std6ranges3__45__cpo4swapE - _ZN39_INTERNAL_8b626468_4_k_cu_6284364f_27044cuda3std3__45__cpo4cendE)
_ZN39_INTERNAL_8b626468_4_k_cu_6284364f_27044cuda3std3__45__cpo4cendE:
	.zero		1
	.type		_ZN39_INTERNAL_8b626468_4_k_cu_6284364f_27044cuda3std6ranges3__45__cpo4swapE,@object
	.size		_ZN39_INTERNAL_8b626468_4_k_cu_6284364f_27044cuda3std6ranges3__45__cpo4swapE,(.L_8 - _ZN39_INTERNAL_8b626468_4_k_cu_6284364f_27044cuda3std6ranges3__45__cpo4swapE)
_ZN39_INTERNAL_8b626468_4_k_cu_6284364f_27044cuda3std6ranges3__45__cpo4swapE:
	.zero		1
.L_8:


//--------------------- .nv.constant0._ZN7cutlass13device_kernelINS_4gemm6kernel13GemmUniversalIN4cute5tupleIJiiiiEEENS1_10collective13CollectiveMmaINS1_34MainloopSm90TmaGmmaWarpSpecializedILi3ENS5_IJNS4_1CILi1EEESB_SB_EEENS1_35KernelTmaWarpSpecializedCooperativeEEENS5_IJNSA_ILi256EEENSA_ILi64EEENSA_ILi32EEEEEENS_10bfloat16_tENS5_IJlSB_lEEESJ_SK_NS4_8TiledMMAINS4_8MMA_AtomIJNS4_4SM904GMMA27MMA_64x64x16_F32BF16BF16_SSILNSO_5MajorE0ELSQ_0ELNSO_7ScaleInE1ELSR_1EEEEEENS4_6LayoutINS5_IJNSA_ILi2EEESB_SB_EEENS5_IJSB_NSA_ILi0EEESX_EEEEENS5_IJNS4_10UnderscoreES10_S10_EEEEENS4_13SM90_TMA_LOADENS4_14ComposedLayoutINS4_7SwizzleILi2ELi4ELi3EEENS4_18smem_ptr_flag_bitsILi16EEENSU_INS5_IJNSA_ILi8EEESH_EEENS5_IJSH_SB_EEEEEEEvNS4_8identityES13_S1D_vS1E_EENS_8epilogue10collective6detail29Sm90TmaWarpSpecializedAdapterINS1H_15DefaultEpilogueISJ_SK_SK_NS1G_6thread17LinearCombinationISJ_Li1EffLNS1L_9ScaleType4KindE0ELNS_15FloatRoundStyleE2ESJ_EENS1_15EpilogueDefaultEEEEEvvEEEEvNT_6ParamsE --------------------------
	.section	.nv.constant0._ZN7cutlass13device_kernelINS_4gemm6kernel13GemmUniversalIN4cute5tupleIJiiiiEEENS1_10collective13CollectiveMmaINS1_34MainloopSm90TmaGmmaWarpSpecializedILi3ENS5_IJNS4_1CILi1EEESB_SB_EEENS1_35KernelTmaWarpSpecializedCooperativeEEENS5_IJNSA_ILi256EEENSA_ILi64EEENSA_ILi32EEEEEENS_10bfloat16_tENS5_IJlSB_lEEESJ_SK_NS4_8TiledMMAINS4_8MMA_AtomIJNS4_4SM904GMMA27MMA_64x64x16_F32BF16BF16_SSILNSO_5MajorE0ELSQ_0ELNSO_7ScaleInE1ELSR_1EEEEEENS4_6LayoutINS5_IJNSA_ILi2EEESB_SB_EEENS5_IJSB_NSA_ILi0EEESX_EEEEENS5_IJNS4_10UnderscoreES10_S10_EEEEENS4_13SM90_TMA_LOADENS4_14ComposedLayoutINS4_7SwizzleILi2ELi4ELi3EEENS4_18smem_ptr_flag_bitsILi16EEENSU_INS5_IJNSA_ILi8EEESH_EEENS5_IJSH_SB_EEEEEEEvNS4_8identityES13_S1D_vS1E_EENS_8epilogue10collective6detail29Sm90TmaWarpSpecializedAdapterINS1H_15DefaultEpilogueISJ_SK_SK_NS1G_6thread17LinearCombinationISJ_Li1EffLNS1L_9ScaleType4KindE0ELNS_15FloatRoundStyleE2ESJ_EENS1_15EpilogueDefaultEEEEEvvEEEEvNT_6ParamsE,"a",@progbits
	.sectionflags	@""
	.align	4
.nv.constant0._ZN7cutlass13device_kernelINS_4gemm6kernel13GemmUniversalIN4cute5tupleIJiiiiEEENS1_10collective13CollectiveMmaINS1_34MainloopSm90TmaGmmaWarpSpecializedILi3ENS5_IJNS4_1CILi1EEESB_SB_EEENS1_35KernelTmaWarpSpecializedCooperativeEEENS5_IJNSA_ILi256EEENSA_ILi64EEENSA_ILi32EEEEEENS_10bfloat16_tENS5_IJlSB_lEEESJ_SK_NS4_8TiledMMAINS4_8MMA_AtomIJNS4_4SM904GMMA27MMA_64x64x16_F32BF16BF16_SSILNSO_5MajorE0ELSQ_0ELNSO_7ScaleInE1ELSR_1EEEEEENS4_6LayoutINS5_IJNSA_ILi2EEESB_SB_EEENS5_IJSB_NSA_ILi0EEESX_EEEEENS5_IJNS4_10UnderscoreES10_S10_EEEEENS4_13SM90_TMA_LOADENS4_14ComposedLayoutINS4_7SwizzleILi2ELi4ELi3EEENS4_18smem_ptr_flag_bitsILi16EEENSU_INS5_IJNSA_ILi8EEESH_EEENS5_IJSH_SB_EEEEEEEvNS4_8identityES13_S1D_vS1E_EENS_8epilogue10collective6detail29Sm90TmaWarpSpecializedAdapterINS1H_15DefaultEpilogueISJ_SK_SK_NS1G_6thread17LinearCombinationISJ_Li1EffLNS1L_9ScaleType4KindE0ELNS_15FloatRoundStyleE2ESJ_EENS1_15EpilogueDefaultEEEEEvvEEEEvNT_6ParamsE:
	.zero		1664


//--------------------- SYMBOLS --------------------------

	.type		.nv.reservedSmem.offset0,@object
	.size		.nv.reservedSmem.offset0,0x4
	.type		__assertfail,@function
